	.target	sm_90a

	.elftype	@"ET_EXEC"


//--------------------- .note.nv.tkinfo           --------------------------
	.section	.note.nv.tkinfo,"",@"SHT_NOTE"
	.sectionflags	@"SHF_NOTE_NV_TKINFO"
	.tkinfo
        /*0018*/ 	.word	0x00000002
        /*0030*/ 	.string	""
        /*0030*/ 	.string	"ptxas"
        /*0030*/ 	.string	"Cuda compilation tools, release 13.0, V13.0.88"
        /*0030*/ 	.string	"Build cuda_13.0.r13.0/compiler.36424714_0"
        /*0030*/ 	.string	"-arch sm_90a -m 64 "



//--------------------- .note.nv.cuinfo           --------------------------
	.section	.note.nv.cuinfo,"",@"SHT_NOTE"
	.sectionflags	@"SHF_NOTE_NV_CUINFO"
        /*0018*/ 	.short	0x0002
        /*001a*/ 	.short	0x005a
        /*001c*/ 	.short	0x0082
	.zero		2


//--------------------- .nv.info                  --------------------------
	.section	.nv.info,"",@"SHT_CUDA_INFO"
	.align	4


	//----- nvinfo : EIATTR_REGCOUNT
	.align		4
        /*0000*/ 	.byte	0x04, 0x2f
        /*0002*/ 	.short	(.L_12 - .L_11)
	.align		4
.L_11:
        /*0004*/ 	.word	index@(_ZN7cutlass13device_kernelINS_4conv6kernel13ConvUniversalINS1_16ConvProblemShapeILNS1_8OperatorE0ELi2EEENS1_10collective14CollectiveConvINS1_46MainloopSm90TmaGmmaWarpSpecializedImplicitGemmILS5_0ELi9ELi2EN4cute5tupleIJNSA_1CILi1EEESD_SD_EEENS1_36KernelImplicitTmaWarpSpecializedSm90ELi1EEENSB_IJNSC_ILi128EEENSC_ILi64EEENSB_IJNSC_ILi32EEEEEEEEENS_10tfloat32_tESM_NSA_8TiledMMAINSA_8MMA_AtomIJNSA_4SM904GMMA29MMA_64x64x8_F32TF32TF32_SS_TNILNSQ_7ScaleInE1ELSS_1EEEEEENSA_6LayoutISE_NSB_IJNSC_ILi0EEESW_SW_EEEEENSB_IJNSA_10UnderscoreESZ_SZ_EEEEENS7_6detail26Sm90ImplicitGemmTileTraitsINSA_20SM90_TMA_LOAD_IM2COLENSA_14ComposedLayoutINSA_7SwizzleILi3ELi4ELi3EEENSA_18smem_ptr_flag_bitsILi32EEENSV_INSB_IJNSB_IJNSC_ILi8EEENSC_ILi16EEEEEENSB_IJSJ_SD_EEENSB_IJSD_NSC_ILi9EEEEEEEEENSB_IJNSB_IJSJ_NSC_ILi256EEEEEENSB_IJSD_SW_EEENSB_IJSW_NSC_ILi4096EEEEEEEEEEEEEvEENS13_INSA_13SM90_TMA_LOADENS15_IS17_S19_NSV_INSB_IJNSB_IJS1A_S1A_EEES1D_S1F_EEENSB_IJS1I_S1J_NSB_IJSW_NSC_ILi2048EEEEEEEEEEEEEvEEEENS_8epilogue10collective6detail29Sm90TmaWarpSpecializedAdapterINS21_15DefaultEpilogueISM_NSB_IJNSB_IJlllEEESD_SW_EEES26_NS20_6thread17LinearCombinationISM_Li1EffLNS27_9ScaleType4KindE0ELNS_15FloatRoundStyleE2ESM_EENS_4gemm15EpilogueDefaultEEEEEvvEEEEvNT_6ParamsE)
        /*0008*/ 	.word	0x0000005c


	//----- nvinfo : EIATTR_FRAME_SIZE
	.align		4
.L_12:
        /*000c*/ 	.byte	0x04, 0x11
        /*000e*/ 	.short	(.L_14 - .L_13)
	.align		4
.L_13:
        /*0010*/ 	.word	index@(_ZN7cutlass13device_kernelINS_4conv6kernel13ConvUniversalINS1_16ConvProblemShapeILNS1_8OperatorE0ELi2EEENS1_10collective14CollectiveConvINS1_46MainloopSm90TmaGmmaWarpSpecializedImplicitGemmILS5_0ELi9ELi2EN4cute5tupleIJNSA_1CILi1EEESD_SD_EEENS1_36KernelImplicitTmaWarpSpecializedSm90ELi1EEENSB_IJNSC_ILi128EEENSC_ILi64EEENSB_IJNSC_ILi32EEEEEEEEENS_10tfloat32_tESM_NSA_8TiledMMAINSA_8MMA_AtomIJNSA_4SM904GMMA29MMA_64x64x8_F32TF32TF32_SS_TNILNSQ_7ScaleInE1ELSS_1EEEEEENSA_6LayoutISE_NSB_IJNSC_ILi0EEESW_SW_EEEEENSB_IJNSA_10UnderscoreESZ_SZ_EEEEENS7_6detail26Sm90ImplicitGemmTileTraitsINSA_20SM90_TMA_LOAD_IM2COLENSA_14ComposedLayoutINSA_7SwizzleILi3ELi4ELi3EEENSA_18smem_ptr_flag_bitsILi32EEENSV_INSB_IJNSB_IJNSC_ILi8EEENSC_ILi16EEEEEENSB_IJSJ_SD_EEENSB_IJSD_NSC_ILi9EEEEEEEEENSB_IJNSB_IJSJ_NSC_ILi256EEEEEENSB_IJSD_SW_EEENSB_IJSW_NSC_ILi4096EEEEEEEEEEEEEvEENS13_INSA_13SM90_TMA_LOADENS15_IS17_S19_NSV_INSB_IJNSB_IJS1A_S1A_EEES1D_S1F_EEENSB_IJS1I_S1J_NSB_IJSW_NSC_ILi2048EEEEEEEEEEEEEvEEEENS_8epilogue10collective6detail29Sm90TmaWarpSpecializedAdapterINS21_15DefaultEpilogueISM_NSB_IJNSB_IJlllEEESD_SW_EEES26_NS20_6thread17LinearCombinationISM_Li1EffLNS27_9ScaleType4KindE0ELNS_15FloatRoundStyleE2ESM_EENS_4gemm15EpilogueDefaultEEEEEvvEEEEvNT_6ParamsE)
        /*0014*/ 	.word	0x00000000


	//----- nvinfo : EIATTR_MIN_STACK_SIZE
	.align		4
.L_14:
        /*0018*/ 	.byte	0x04, 0x12
        /*001a*/ 	.short	(.L_16 - .L_15)
	.align		4
.L_15:
        /*001c*/ 	.word	index@(_ZN7cutlass13device_kernelINS_4conv6kernel13ConvUniversalINS1_16ConvProblemShapeILNS1_8OperatorE0ELi2EEENS1_10collective14CollectiveConvINS1_46MainloopSm90TmaGmmaWarpSpecializedImplicitGemmILS5_0ELi9ELi2EN4cute5tupleIJNSA_1CILi1EEESD_SD_EEENS1_36KernelImplicitTmaWarpSpecializedSm90ELi1EEENSB_IJNSC_ILi128EEENSC_ILi64EEENSB_IJNSC_ILi32EEEEEEEEENS_10tfloat32_tESM_NSA_8TiledMMAINSA_8MMA_AtomIJNSA_4SM904GMMA29MMA_64x64x8_F32TF32TF32_SS_TNILNSQ_7ScaleInE1ELSS_1EEEEEENSA_6LayoutISE_NSB_IJNSC_ILi0EEESW_SW_EEEEENSB_IJNSA_10UnderscoreESZ_SZ_EEEEENS7_6detail26Sm90ImplicitGemmTileTraitsINSA_20SM90_TMA_LOAD_IM2COLENSA_14ComposedLayoutINSA_7SwizzleILi3ELi4ELi3EEENSA_18smem_ptr_flag_bitsILi32EEENSV_INSB_IJNSB_IJNSC_ILi8EEENSC_ILi16EEEEEENSB_IJSJ_SD_EEENSB_IJSD_NSC_ILi9EEEEEEEEENSB_IJNSB_IJSJ_NSC_ILi256EEEEEENSB_IJSD_SW_EEENSB_IJSW_NSC_ILi4096EEEEEEEEEEEEEvEENS13_INSA_13SM90_TMA_LOADENS15_IS17_S19_NSV_INSB_IJNSB_IJS1A_S1A_EEES1D_S1F_EEENSB_IJS1I_S1J_NSB_IJSW_NSC_ILi2048EEEEEEEEEEEEEvEEEENS_8epilogue10collective6detail29Sm90TmaWarpSpecializedAdapterINS21_15DefaultEpilogueISM_NSB_IJNSB_IJlllEEESD_SW_EEES26_NS20_6thread17LinearCombinationISM_Li1EffLNS27_9ScaleType4KindE0ELNS_15FloatRoundStyleE2ESM_EENS_4gemm15EpilogueDefaultEEEEEvvEEEEvNT_6ParamsE)
        /*0020*/ 	.word	0x00000000
.L_16:


//--------------------- .nv.compat                --------------------------
	.section	.nv.compat,"",@"SHT_CUDA_COMPAT_INFO"
	.align	4
        /*0000*/ 	.byte	0x02, 0x09, 0x01, 0x00, 0x02, 0x02, 0x04, 0x00, 0x02, 0x05, 0x05, 0x00, 0x03, 0x07, 0x01, 0x01
        /*0010*/ 	.byte	0x02, 0x03, 0x01, 0x00, 0x02, 0x06, 0x01, 0x00, 0x04, 0x0b, 0x08, 0x00, 0x00, 0x00, 0x00, 0x00
        /*0020*/ 	.byte	0x00, 0x00, 0x00, 0x00


//--------------------- .nv.info._ZN7cutlass13device_kernelINS_4conv6kernel13ConvUniversalINS1_16ConvProblemShapeILNS1_8OperatorE0ELi2EEENS1_10collective14CollectiveConvINS1_46MainloopSm90TmaGmmaWarpSpecializedImplicitGemmILS5_0ELi9ELi2EN4cute5tupleIJNSA_1CILi1EEESD_SD_EEENS1_36KernelImplicitTmaWarpSpecializedSm90ELi1EEENSB_IJNSC_ILi128EEENSC_ILi64EEENSB_IJNSC_ILi32EEEEEEEEENS_10tfloat32_tESM_NSA_8TiledMMAINSA_8MMA_AtomIJNSA_4SM904GMMA29MMA_64x64x8_F32TF32TF32_SS_TNILNSQ_7ScaleInE1ELSS_1EEEEEENSA_6LayoutISE_NSB_IJNSC_ILi0EEESW_SW_EEEEENSB_IJNSA_10UnderscoreESZ_SZ_EEEEENS7_6detail26Sm90ImplicitGemmTileTraitsINSA_20SM90_TMA_LOAD_IM2COLENSA_14ComposedLayoutINSA_7SwizzleILi3ELi4ELi3EEENSA_18smem_ptr_flag_bitsILi32EEENSV_INSB_IJNSB_IJNSC_ILi8EEENSC_ILi16EEEEEENSB_IJSJ_SD_EEENSB_IJSD_NSC_ILi9EEEEEEEEENSB_IJNSB_IJSJ_NSC_ILi256EEEEEENSB_IJSD_SW_EEENSB_IJSW_NSC_ILi4096EEEEEEEEEEEEEvEENS13_INSA_13SM90_TMA_LOADENS15_IS17_S19_NSV_INSB_IJNSB_IJS1A_S1A_EEES1D_S1F_EEENSB_IJS1I_S1J_NSB_IJSW_NSC_ILi2048EEEEEEEEEEEEEvEEEENS_8epilogue10collective6detail29Sm90TmaWarpSpecializedAdapterINS21_15DefaultEpilogueISM_NSB_IJNSB_IJlllEEESD_SW_EEES26_NS20_6thread17LinearCombinationISM_Li1EffLNS27_9ScaleType4KindE0ELNS_15FloatRoundStyleE2ESM_EENS_4gemm15EpilogueDefaultEEEEEvvEEEEvNT_6ParamsE --------------------------
	.section	.nv.info._ZN7cutlass13device_kernelINS_4conv6kernel13ConvUniversalINS1_16ConvProblemShapeILNS1_8OperatorE0ELi2EEENS1_10collective14CollectiveConvINS1_46MainloopSm90TmaGmmaWarpSpecializedImplicitGemmILS5_0ELi9ELi2EN4cute5tupleIJNSA_1CILi1EEESD_SD_EEENS1_36KernelImplicitTmaWarpSpecializedSm90ELi1EEENSB_IJNSC_ILi128EEENSC_ILi64EEENSB_IJNSC_ILi32EEEEEEEEENS_10tfloat32_tESM_NSA_8TiledMMAINSA_8MMA_AtomIJNSA_4SM904GMMA29MMA_64x64x8_F32TF32TF32_SS_TNILNSQ_7ScaleInE1ELSS_1EEEEEENSA_6LayoutISE_NSB_IJNSC_ILi0EEESW_SW_EEEEENSB_IJNSA_10UnderscoreESZ_SZ_EEEEENS7_6detail26Sm90ImplicitGemmTileTraitsINSA_20SM90_TMA_LOAD_IM2COLENSA_14ComposedLayoutINSA_7SwizzleILi3ELi4ELi3EEENSA_18smem_ptr_flag_bitsILi32EEENSV_INSB_IJNSB_IJNSC_ILi8EEENSC_ILi16EEEEEENSB_IJSJ_SD_EEENSB_IJSD_NSC_ILi9EEEEEEEEENSB_IJNSB_IJSJ_NSC_ILi256EEEEEENSB_IJSD_SW_EEENSB_IJSW_NSC_ILi4096EEEEEEEEEEEEEvEENS13_INSA_13SM90_TMA_LOADENS15_IS17_S19_NSV_INSB_IJNSB_IJS1A_S1A_EEES1D_S1F_EEENSB_IJS1I_S1J_NSB_IJSW_NSC_ILi2048EEEEEEEEEEEEEvEEEENS_8epilogue10collective6detail29Sm90TmaWarpSpecializedAdapterINS21_15DefaultEpilogueISM_NSB_IJNSB_IJlllEEESD_SW_EEES26_NS20_6thread17LinearCombinationISM_Li1EffLNS27_9ScaleType4KindE0ELNS_15FloatRoundStyleE2ESM_EENS_4gemm15EpilogueDefaultEEEEEvvEEEEvNT_6ParamsE,"",@"SHT_CUDA_INFO"
	.sectionflags	@""
	.align	4


	//----- nvinfo : EIATTR_CUDA_API_VERSION
	.align		4
        /*0000*/ 	.byte	0x04, 0x37
        /*0002*/ 	.short	(.L_18 - .L_17)
.L_17:
        /*0004*/ 	.word	0x00000082


	//----- nvinfo : EIATTR_KPARAM_INFO
	.align		4
.L_18:
        /*0008*/ 	.byte	0x04, 0x17
        /*000a*/ 	.short	(.L_20 - .L_19)
.L_19:
        /*000c*/ 	.word	0x00000000
        /*0010*/ 	.short	0x0000
        /*0012*/ 	.short	0x0070
        /*0014*/ 	.byte	0x00, 0xf0, 0x01, 0x0e


	//----- nvinfo : EIATTR_SPARSE_MMA_MASK
	.align		4
.L_20:
        /*0018*/ 	.byte	0x03, 0x50
        /*001a*/ 	.short	0x0000


	//----- nvinfo : EIATTR_MAXREG_COUNT
	.align		4
        /*001c*/ 	.byte	0x03, 0x1b
        /*001e*/ 	.short	0x00ff


	//----- nvinfo : EIATTR_NUM_BARRIERS
	.align		4
        /*0020*/ 	.byte	0x02, 0x4c
        /*0022*/ 	.byte	0x01
	.zero		1


	//----- nvinfo : EIATTR_MERCURY_ISA_VERSION
	.align		4
        /*0024*/ 	.byte	0x03, 0x5f
        /*0026*/ 	.short	0x0101


	//----- nvinfo : EIATTR_COOP_GROUP_MASK_REGIDS
	.align		4
        /*0028*/ 	.byte	0x04, 0x29
        /*002a*/ 	.short	(.L_22 - .L_21)


	//   ....[0]....
.L_21:
        /*002c*/ 	.word	0xffffffff


	//   ....[1]....
        /*0030*/ 	.word	0xffffffff


	//   ....[2]....
        /*0034*/ 	.word	0xffffffff


	//----- nvinfo : EIATTR_COOP_GROUP_INSTR_OFFSETS
	.align		4
.L_22:
        /*0038*/ 	.byte	0x04, 0x28
        /*003a*/ 	.short	(.L_24 - .L_23)


	//   ....[0]....
.L_23:
        /*003c*/ 	.word	0x00000060


	//   ....[1]....
        /*0040*/ 	.word	0x00000070


	//   ....[2]....
        /*0044*/ 	.word	0x00000130


	//----- nvinfo : EIATTR_MBARRIER_INSTR_OFFSETS
	.align		4
.L_24:
        /*0048*/ 	.byte	0x04, 0x39
        /*004a*/ 	.short	(.L_26 - .L_25)


	//   ....[0]....
.L_25:
        /*004c*/ 	.word	0x00000270
        /*0050*/ 	.word	0x000000ff
        /*0054*/ 	.word	0x00036000
        /*0058*/ 	.short	0x0100
        /*005a*/ 	.byte	0x08
	.zero		1


	//   ....[1]....
        /*005c*/ 	.word	0x00000280
        /*0060*/ 	.word	0x000000ff
        /*0064*/ 	.word	0x00036048
        /*0068*/ 	.short	0x0100
        /*006a*/ 	.byte	0x08
	.zero		1


	//   ....[2]....
        /*006c*/ 	.word	0x00000290
        /*0070*/ 	.word	0x000000ff
        /*0074*/ 	.word	0x00036008
        /*0078*/ 	.short	0x0100
        /*007a*/ 	.byte	0x08
	.zero		1


	//   ....[3]....
        /*007c*/ 	.word	0x000002a0
        /*0080*/ 	.word	0x000000ff
        /*0084*/ 	.word	0x00036050
        /*0088*/ 	.short	0x0100
        /*008a*/ 	.byte	0x08
	.zero		1


	//   ....[4]....
        /*008c*/ 	.word	0x000002b0
        /*0090*/ 	.word	0x000000ff
        /*0094*/ 	.word	0x00036010
        /*0098*/ 	.short	0x0100
        /*009a*/ 	.byte	0x08
	.zero		1


	//   ....[5]....
        /*009c*/ 	.word	0x000002c0
        /*00a0*/ 	.word	0x000000ff
        /*00a4*/ 	.word	0x00036058
        /*00a8*/ 	.short	0x0100
        /*00aa*/ 	.byte	0x08
	.zero		1


	//   ....[6]....
        /*00ac*/ 	.word	0x000002d0
        /*00b0*/ 	.word	0x000000ff
        /*00b4*/ 	.word	0x00036018
        /*00b8*/ 	.short	0x0100
        /*00ba*/ 	.byte	0x08
	.zero		1


	//   ....[7]....
        /*00bc*/ 	.word	0x000002e0
        /*00c0*/ 	.word	0x000000ff
        /*00c4*/ 	.word	0x00036060
        /*00c8*/ 	.short	0x0100
        /*00ca*/ 	.byte	0x08
	.zero		1


	//   ....[8]....
        /*00cc*/ 	.word	0x000002f0
        /*00d0*/ 	.word	0x000000ff
        /*00d4*/ 	.word	0x00036020
        /*00d8*/ 	.short	0x0100
        /*00da*/ 	.byte	0x08
	.zero		1


	//   ....[9]....
        /*00dc*/ 	.word	0x00000300
        /*00e0*/ 	.word	0x000000ff
        /*00e4*/ 	.word	0x00036068
        /*00e8*/ 	.short	0x0100
        /*00ea*/ 	.byte	0x08
	.zero		1


	//   ....[10]....
        /*00ec*/ 	.word	0x00000310
        /*00f0*/ 	.word	0x000000ff
        /*00f4*/ 	.word	0x00036028
        /*00f8*/ 	.short	0x0100
        /*00fa*/ 	.byte	0x08
	.zero		1


	//   ....[11]....
        /*00fc*/ 	.word	0x00000320
        /*0100*/ 	.word	0x000000ff
        /*0104*/ 	.word	0x00036070
        /*0108*/ 	.short	0x0100
        /*010a*/ 	.byte	0x08
	.zero		1


	//   ....[12]....
        /*010c*/ 	.word	0x00000330
        /*0110*/ 	.word	0x000000ff
        /*0114*/ 	.word	0x00036030
        /*0118*/ 	.short	0x0100
        /*011a*/ 	.byte	0x08
	.zero		1


	//   ....[13]....
        /*011c*/ 	.word	0x00000340
        /*0120*/ 	.word	0x000000ff
        /*0124*/ 	.word	0x00036078
        /*0128*/ 	.short	0x0100
        /*012a*/ 	.byte	0x08
	.zero		1


	//   ....[14]....
        /*012c*/ 	.word	0x00000350
        /*0130*/ 	.word	0x000000ff
        /*0134*/ 	.word	0x00036038
        /*0138*/ 	.short	0x0100
        /*013a*/ 	.byte	0x08
	.zero		1


	//   ....[15]....
        /*013c*/ 	.word	0x00000360
        /*0140*/ 	.word	0x000000ff
        /*0144*/ 	.word	0x00036080
        /*0148*/ 	.short	0x0100
        /*014a*/ 	.byte	0x08
	.zero		1


	//   ....[16]....
        /*014c*/ 	.word	0x00000370
        /*0150*/ 	.word	0x000000ff
        /*0154*/ 	.word	0x00036040
        /*0158*/ 	.short	0x0100
        /*015a*/ 	.byte	0x08
	.zero		1


	//   ....[17]....
        /*015c*/ 	.word	0x00000380
        /*0160*/ 	.word	0x000000ff
        /*0164*/ 	.word	0x00036088
        /*0168*/ 	.short	0x0100
        /*016a*/ 	.byte	0x08
	.zero		1


	//   ....[18]....
        /*016c*/ 	.word	0x00000a30
        /*0170*/ 	.word	0x00000005
        /*0174*/ 	.word	0x00036000
        /*0178*/ 	.short	0x010a
        /*017a*/ 	.byte	0x3f
	.zero		1


	//   ....[19]....
        /*017c*/ 	.word	0x00000ed0
        /*0180*/ 	.word	0x00000006
        /*0184*/ 	.word	0x00036000
        /*0188*/ 	.short	0x010a
        /*018a*/ 	.byte	0x3f
	.zero		1


	//   ....[20]....
        /*018c*/ 	.word	0x000011f0
        /*0190*/ 	.word	0x000000ff
        /*0194*/ 	.word	0x00000000
        /*0198*/ 	.short	0x0101
        /*019a*/ 	.byte	0x08
	.zero		1


	//   ....[21]....
        /*019c*/ 	.word	0x000013e0
        /*01a0*/ 	.word	0x00000003
        /*01a4*/ 	.word	0x00000000
        /*01a8*/ 	.short	0x0101
        /*01aa*/ 	.byte	0x3f
	.zero		1


	//   ....[22]....
        /*01ac*/ 	.word	0x00006030
        /*01b0*/ 	.word	0x0000000c
        /*01b4*/ 	.word	0x00036048
        /*01b8*/ 	.short	0x010a
        /*01ba*/ 	.byte	0x3f
	.zero		1


	//   ....[23]....
        /*01bc*/ 	.word	0x000066e0
        /*01c0*/ 	.word	0x00000004
        /*01c4*/ 	.word	0x00000000
        /*01c8*/ 	.short	0x010a
        /*01ca*/ 	.byte	0x3f
	.zero		1


	//   ....[24]....
        /*01cc*/ 	.word	0x00006790
        /*01d0*/ 	.word	0x00000000
        /*01d4*/ 	.word	0x00000000
        /*01d8*/ 	.short	0x010a
        /*01da*/ 	.byte	0x3f
	.zero		1


	//   ....[25]....
        /*01dc*/ 	.word	0x00006840
        /*01e0*/ 	.word	0x00000000
        /*01e4*/ 	.word	0x00000000
        /*01e8*/ 	.short	0x010a
        /*01ea*/ 	.byte	0x3f
	.zero		1


	//   ....[26]....
        /*01ec*/ 	.word	0x000068f0
        /*01f0*/ 	.word	0x00000000
        /*01f4*/ 	.word	0x00000000
        /*01f8*/ 	.short	0x010a
        /*01fa*/ 	.byte	0x3f
	.zero		1


	//   ....[27]....
        /*01fc*/ 	.word	0x000069a0
        /*0200*/ 	.word	0x00000000
        /*0204*/ 	.word	0x00000000
        /*0208*/ 	.short	0x010a
        /*020a*/ 	.byte	0x3f
	.zero		1


	//   ....[28]....
        /*020c*/ 	.word	0x00006a50
        /*0210*/ 	.word	0x00000000
        /*0214*/ 	.word	0x00000000
        /*0218*/ 	.short	0x010a
        /*021a*/ 	.byte	0x3f
	.zero		1


	//   ....[29]....
        /*021c*/ 	.word	0x00006b00
        /*0220*/ 	.word	0x00000000
        /*0224*/ 	.word	0x00000000
        /*0228*/ 	.short	0x010a
        /*022a*/ 	.byte	0x3f
	.zero		1


	//   ....[30]....
        /*022c*/ 	.word	0x00006bb0
        /*0230*/ 	.word	0x00000000
        /*0234*/ 	.word	0x00000000
        /*0238*/ 	.short	0x010a
        /*023a*/ 	.byte	0x3f
	.zero		1


	//   ....[31]....
        /*023c*/ 	.word	0x00006c60
        /*0240*/ 	.word	0x00000003
        /*0244*/ 	.word	0x00000000
        /*0248*/ 	.short	0x010a
        /*024a*/ 	.byte	0x3f
	.zero		1


	//----- nvinfo : EIATTR_NUM_MBARRIERS
	.align		4
.L_26:
        /*024c*/ 	.byte	0x03, 0x38
        /*024e*/ 	.short	0x0012


	//----- nvinfo : EIATTR_EXIT_INSTR_OFFSETS
	.align		4
        /*0250*/ 	.byte	0x04, 0x1c
        /*0252*/ 	.short	(.L_28 - .L_27)


	//   ....[0]....
.L_27:
        /*0254*/ 	.word	0x00000760


	//   ....[1]....
        /*0258*/ 	.word	0x00001530


	//   ....[2]....
        /*025c*/ 	.word	0x00004750


	//   ....[3]....
        /*0260*/ 	.word	0x00004780


	//   ....[4]....
        /*0264*/ 	.word	0x00005de0


	//   ....[5]....
        /*0268*/ 	.word	0x00005e10


	//   ....[6]....
        /*026c*/ 	.word	0x00005e30


	//   ....[7]....
        /*0270*/ 	.word	0x000065d0


	//   ....[8]....
        /*0274*/ 	.word	0x00006c90


	//----- nvinfo : EIATTR_MAX_THREADS
	.align		4
.L_28:
        /*0278*/ 	.byte	0x04, 0x05
        /*027a*/ 	.short	(.L_30 - .L_29)
.L_29:
        /*027c*/ 	.word	0x00000100
        /*0280*/ 	.word	0x00000001
        /*0284*/ 	.word	0x00000001


	//----- nvinfo : EIATTR_CRS_STACK_SIZE
	.align		4
.L_30:
        /*0288*/ 	.byte	0x04, 0x1e
        /*028a*/ 	.short	(.L_32 - .L_31)
.L_31:
        /*028c*/ 	.word	0x00000000


	//----- nvinfo : EIATTR_CBANK_PARAM_SIZE
	.align		4
.L_32:
        /*0290*/ 	.byte	0x03, 0x19
        /*0292*/ 	.short	0x03f0


	//----- nvinfo : EIATTR_PARAM_CBANK
	.align		4
        /*0294*/ 	.byte	0x04, 0x0a
        /*0296*/ 	.short	(.L_34 - .L_33)
	.align		4
.L_33:
        /*0298*/ 	.word	index@(.nv.constant0._ZN7cutlass13device_kernelINS_4conv6kernel13ConvUniversalINS1_16ConvProblemShapeILNS1_8OperatorE0ELi2EEENS1_10collective14CollectiveConvINS1_46MainloopSm90TmaGmmaWarpSpecializedImplicitGemmILS5_0ELi9ELi2EN4cute5tupleIJNSA_1CILi1EEESD_SD_EEENS1_36KernelImplicitTmaWarpSpecializedSm90ELi1EEENSB_IJNSC_ILi128EEENSC_ILi64EEENSB_IJNSC_ILi32EEEEEEEEENS_10tfloat32_tESM_NSA_8TiledMMAINSA_8MMA_AtomIJNSA_4SM904GMMA29MMA_64x64x8_F32TF32TF32_SS_TNILNSQ_7ScaleInE1ELSS_1EEEEEENSA_6LayoutISE_NSB_IJNSC_ILi0EEESW_SW_EEEEENSB_IJNSA_10UnderscoreESZ_SZ_EEEEENS7_6detail26Sm90ImplicitGemmTileTraitsINSA_20SM90_TMA_LOAD_IM2COLENSA_14ComposedLayoutINSA_7SwizzleILi3ELi4ELi3EEENSA_18smem_ptr_flag_bitsILi32EEENSV_INSB_IJNSB_IJNSC_ILi8EEENSC_ILi16EEEEEENSB_IJSJ_SD_EEENSB_IJSD_NSC_ILi9EEEEEEEEENSB_IJNSB_IJSJ_NSC_ILi256EEEEEENSB_IJSD_SW_EEENSB_IJSW_NSC_ILi4096EEEEEEEEEEEEEvEENS13_INSA_13SM90_TMA_LOADENS15_IS17_S19_NSV_INSB_IJNSB_IJS1A_S1A_EEES1D_S1F_EEENSB_IJS1I_S1J_NSB_IJSW_NSC_ILi2048EEEEEEEEEEEEEvEEEENS_8epilogue10collective6detail29Sm90TmaWarpSpecializedAdapterINS21_15DefaultEpilogueISM_NSB_IJNSB_IJlllEEESD_SW_EEES26_NS20_6thread17LinearCombinationISM_Li1EffLNS27_9ScaleType4KindE0ELNS_15FloatRoundStyleE2ESM_EENS_4gemm15EpilogueDefaultEEEEEvvEEEEvNT_6ParamsE)
        /*029c*/ 	.short	0x0210
        /*029e*/ 	.short	0x03f0


	//----- nvinfo : EIATTR_SW_WAR
	.align		4
.L_34:
        /*02a0*/ 	.byte	0x04, 0x36
        /*02a2*/ 	.short	(.L_36 - .L_35)
.L_35:
        /*02a4*/ 	.word	0x00000008
.L_36:


//--------------------- .nv.callgraph             --------------------------
	.section	.nv.callgraph,"",@"SHT_CUDA_CALLGRAPH"
	.align	4
	.sectionentsize	8
	.align		4
        /*0000*/ 	.word	0x00000000
	.align		4
        /*0004*/ 	.word	0xffffffff
	.align		4
        /*0008*/ 	.word	0x00000000
	.align		4
        /*000c*/ 	.word	0xfffffffe
	.align		4
        /*0010*/ 	.word	0x00000000
	.align		4
        /*0014*/ 	.word	0xfffffffd
	.align		4
        /*0018*/ 	.word	0x00000000
	.align		4
        /*001c*/ 	.word	0xfffffffc


//--------------------- .nv.constant4             --------------------------
	.section	.nv.constant4,"a",@progbits
	.align	8
	.align		8
.nv.constant4:
        /*0000*/ 	.dword	_ZN39_INTERNAL_436e144c_4_k_cu_bbe74ebe_26694cuda3std3__45__cpo5beginE
	.align		8
        /*0008*/ 	.dword	_ZN39_INTERNAL_436e144c_4_k_cu_bbe74ebe_26694cuda3std3__45__cpo3endE
	.align		8
        /*0010*/ 	.dword	_ZN39_INTERNAL_436e144c_4_k_cu_bbe74ebe_26694cuda3std3__45__cpo6cbeginE
	.align		8
        /*0018*/ 	.dword	_ZN39_INTERNAL_436e144c_4_k_cu_bbe74ebe_26694cuda3std3__45__cpo4cendE
	.align		8
        /*0020*/ 	.dword	_ZN39_INTERNAL_436e144c_4_k_cu_bbe74ebe_26694cuda3std3__441_GLOBAL__N__436e144c_4_k_cu_bbe74ebe_26696ignoreE
	.align		8
        /*0028*/ 	.dword	_ZN39_INTERNAL_436e144c_4_k_cu_bbe74ebe_26694cuda3std3__419piecewise_constructE
	.align		8
        /*0030*/ 	.dword	_ZN39_INTERNAL_436e144c_4_k_cu_bbe74ebe_26694cuda3std3__48in_placeE
	.align		8
        /*0038*/ 	.dword	_ZN39_INTERNAL_436e144c_4_k_cu_bbe74ebe_26694cuda3std6ranges3__45__cpo4swapE
	.align		8
        /*0040*/ 	.dword	_ZN39_INTERNAL_436e144c_4_k_cu_bbe74ebe_26694cuda3std6ranges3__45__cpo9iter_moveE
	.align		8
        /*0048*/ 	.dword	_ZN39_INTERNAL_436e144c_4_k_cu_bbe74ebe_26694cute7productE
	.align		8
        /*0050*/ 	.dword	_ZN39_INTERNAL_436e144c_4_k_cu_bbe74ebe_26694cute1_E


//--------------------- .text._ZN7cutlass13device_kernelINS_4conv6kernel13ConvUniversalINS1_16ConvProblemShapeILNS1_8OperatorE0ELi2EEENS1_10collective14CollectiveConvINS1_46MainloopSm90TmaGmmaWarpSpecializedImplicitGemmILS5_0ELi9ELi2EN4cute5tupleIJNSA_1CILi1EEESD_SD_EEENS1_36KernelImplicitTmaWarpSpecializedSm90ELi1EEENSB_IJNSC_ILi128EEENSC_ILi64EEENSB_IJNSC_ILi32EEEEEEEEENS_10tfloat32_tESM_NSA_8TiledMMAINSA_8MMA_AtomIJNSA_4SM904GMMA29MMA_64x64x8_F32TF32TF32_SS_TNILNSQ_7ScaleInE1ELSS_1EEEEEENSA_6LayoutISE_NSB_IJNSC_ILi0EEESW_SW_EEEEENSB_IJNSA_10UnderscoreESZ_SZ_EEEEENS7_6detail26Sm90ImplicitGemmTileTraitsINSA_20SM90_TMA_LOAD_IM2COLENSA_14ComposedLayoutINSA_7SwizzleILi3ELi4ELi3EEENSA_18smem_ptr_flag_bitsILi32EEENSV_INSB_IJNSB_IJNSC_ILi8EEENSC_ILi16EEEEEENSB_IJSJ_SD_EEENSB_IJSD_NSC_ILi9EEEEEEEEENSB_IJNSB_IJSJ_NSC_ILi256EEEEEENSB_IJSD_SW_EEENSB_IJSW_NSC_ILi4096EEEEEEEEEEEEEvEENS13_INSA_13SM90_TMA_LOADENS15_IS17_S19_NSV_INSB_IJNSB_IJS1A_S1A_EEES1D_S1F_EEENSB_IJS1I_S1J_NSB_IJSW_NSC_ILi2048EEEEEEEEEEEEEvEEEENS_8epilogue10collective6detail29Sm90TmaWarpSpecializedAdapterINS21_15DefaultEpilogueISM_NSB_IJNSB_IJlllEEESD_SW_EEES26_NS20_6thread17LinearCombinationISM_Li1EffLNS27_9ScaleType4KindE0ELNS_15FloatRoundStyleE2ESM_EENS_4gemm15EpilogueDefaultEEEEEvvEEEEvNT_6ParamsE --------------------------
	.section	.text._ZN7cutlass13device_kernelINS_4conv6kernel13ConvUniversalINS1_16ConvProblemShapeILNS1_8OperatorE0ELi2EEENS1_10collective14CollectiveConvINS1_46MainloopSm90TmaGmmaWarpSpecializedImplicitGemmILS5_0ELi9ELi2EN4cute5tupleIJNSA_1CILi1EEESD_SD_EEENS1_36KernelImplicitTmaWarpSpecializedSm90ELi1EEENSB_IJNSC_ILi128EEENSC_ILi64EEENSB_IJNSC_ILi32EEEEEEEEENS_10tfloat32_tESM_NSA_8TiledMMAINSA_8MMA_AtomIJNSA_4SM904GMMA29MMA_64x64x8_F32TF32TF32_SS_TNILNSQ_7ScaleInE1ELSS_1EEEEEENSA_6LayoutISE_NSB_IJNSC_ILi0EEESW_SW_EEEEENSB_IJNSA_10UnderscoreESZ_SZ_EEEEENS7_6detail26Sm90ImplicitGemmTileTraitsINSA_20SM90_TMA_LOAD_IM2COLENSA_14ComposedLayoutINSA_7SwizzleILi3ELi4ELi3EEENSA_18smem_ptr_flag_bitsILi32EEENSV_INSB_IJNSB_IJNSC_ILi8EEENSC_ILi16EEEEEENSB_IJSJ_SD_EEENSB_IJSD_NSC_ILi9EEEEEEEEENSB_IJNSB_IJSJ_NSC_ILi256EEEEEENSB_IJSD_SW_EEENSB_IJSW_NSC_ILi4096EEEEEEEEEEEEEvEENS13_INSA_13SM90_TMA_LOADENS15_IS17_S19_NSV_INSB_IJNSB_IJS1A_S1A_EEES1D_S1F_EEENSB_IJS1I_S1J_NSB_IJSW_NSC_ILi2048EEEEEEEEEEEEEvEEEENS_8epilogue10collective6detail29Sm90TmaWarpSpecializedAdapterINS21_15DefaultEpilogueISM_NSB_IJNSB_IJlllEEESD_SW_EEES26_NS20_6thread17LinearCombinationISM_Li1EffLNS27_9ScaleType4KindE0ELNS_15FloatRoundStyleE2ESM_EENS_4gemm15EpilogueDefaultEEEEEvvEEEEvNT_6ParamsE,"ax",@progbits
	.align	128
.text._ZN7cutlass13device_kernelINS_4conv6kernel13ConvUniversalINS1_16ConvProblemShapeILNS1_8OperatorE0ELi2EEENS1_10collective14CollectiveConvINS1_46MainloopSm90TmaGmmaWarpSpecializedImplicitGemmILS5_0ELi9ELi2EN4cute5tupleIJNSA_1CILi1EEESD_SD_EEENS1_36KernelImplicitTmaWarpSpecializedSm90ELi1EEENSB_IJNSC_ILi128EEENSC_ILi64EEENSB_IJNSC_ILi32EEEEEEEEENS_10tfloat32_tESM_NSA_8TiledMMAINSA_8MMA_AtomIJNSA_4SM904GMMA29MMA_64x64x8_F32TF32TF32_SS_TNILNSQ_7ScaleInE1ELSS_1EEEEEENSA_6LayoutISE_NSB_IJNSC_ILi0EEESW_SW_EEEEENSB_IJNSA_10UnderscoreESZ_SZ_EEEEENS7_6detail26Sm90ImplicitGemmTileTraitsINSA_20SM90_TMA_LOAD_IM2COLENSA_14ComposedLayoutINSA_7SwizzleILi3ELi4ELi3EEENSA_18smem_ptr_flag_bitsILi32EEENSV_INSB_IJNSB_IJNSC_ILi8EEENSC_ILi16EEEEEENSB_IJSJ_SD_EEENSB_IJSD_NSC_ILi9EEEEEEEEENSB_IJNSB_IJSJ_NSC_ILi256EEEEEENSB_IJSD_SW_EEENSB_IJSW_NSC_ILi4096EEEEEEEEEEEEEvEENS13_INSA_13SM90_TMA_LOADENS15_IS17_S19_NSV_INSB_IJNSB_IJS1A_S1A_EEES1D_S1F_EEENSB_IJS1I_S1J_NSB_IJSW_NSC_ILi2048EEEEEEEEEEEEEvEEEENS_8epilogue10collective6detail29Sm90TmaWarpSpecializedAdapterINS21_15DefaultEpilogueISM_NSB_IJNSB_IJlllEEESD_SW_EEES26_NS20_6thread17LinearCombinationISM_Li1EffLNS27_9ScaleType4KindE0ELNS_15FloatRoundStyleE2ESM_EENS_4gemm15EpilogueDefaultEEEEEvvEEEEvNT_6ParamsE:
        .type           _ZN7cutlass13device_kernelINS_4conv6kernel13ConvUniversalINS1_16ConvProblemShapeILNS1_8OperatorE0ELi2EEENS1_10collective14CollectiveConvINS1_46MainloopSm90TmaGmmaWarpSpecializedImplicitGemmILS5_0ELi9ELi2EN4cute5tupleIJNSA_1CILi1EEESD_SD_EEENS1_36KernelImplicitTmaWarpSpecializedSm90ELi1EEENSB_IJNSC_ILi128EEENSC_ILi64EEENSB_IJNSC_ILi32EEEEEEEEENS_10tfloat32_tESM_NSA_8TiledMMAINSA_8MMA_AtomIJNSA_4SM904GMMA29MMA_64x64x8_F32TF32TF32_SS_TNILNSQ_7ScaleInE1ELSS_1EEEEEENSA_6LayoutISE_NSB_IJNSC_ILi0EEESW_SW_EEEEENSB_IJNSA_10UnderscoreESZ_SZ_EEEEENS7_6detail26Sm90ImplicitGemmTileTraitsINSA_20SM90_TMA_LOAD_IM2COLENSA_14ComposedLayoutINSA_7SwizzleILi3ELi4ELi3EEENSA_18smem_ptr_flag_bitsILi32EEENSV_INSB_IJNSB_IJNSC_ILi8EEENSC_ILi16EEEEEENSB_IJSJ_SD_EEENSB_IJSD_NSC_ILi9EEEEEEEEENSB_IJNSB_IJSJ_NSC_ILi256EEEEEENSB_IJSD_SW_EEENSB_IJSW_NSC_ILi4096EEEEEEEEEEEEEvEENS13_INSA_13SM90_TMA_LOADENS15_IS17_S19_NSV_INSB_IJNSB_IJS1A_S1A_EEES1D_S1F_EEENSB_IJS1I_S1J_NSB_IJSW_NSC_ILi2048EEEEEEEEEEEEEvEEEENS_8epilogue10collective6detail29Sm90TmaWarpSpecializedAdapterINS21_15DefaultEpilogueISM_NSB_IJNSB_IJlllEEESD_SW_EEES26_NS20_6thread17LinearCombinationISM_Li1EffLNS27_9ScaleType4KindE0ELNS_15FloatRoundStyleE2ESM_EENS_4gemm15EpilogueDefaultEEEEEvvEEEEvNT_6ParamsE,@function
        .size           _ZN7cutlass13device_kernelINS_4conv6kernel13ConvUniversalINS1_16ConvProblemShapeILNS1_8OperatorE0ELi2EEENS1_10collective14CollectiveConvINS1_46MainloopSm90TmaGmmaWarpSpecializedImplicitGemmILS5_0ELi9ELi2EN4cute5tupleIJNSA_1CILi1EEESD_SD_EEENS1_36KernelImplicitTmaWarpSpecializedSm90ELi1EEENSB_IJNSC_ILi128EEENSC_ILi64EEENSB_IJNSC_ILi32EEEEEEEEENS_10tfloat32_tESM_NSA_8TiledMMAINSA_8MMA_AtomIJNSA_4SM904GMMA29MMA_64x64x8_F32TF32TF32_SS_TNILNSQ_7ScaleInE1ELSS_1EEEEEENSA_6LayoutISE_NSB_IJNSC_ILi0EEESW_SW_EEEEENSB_IJNSA_10UnderscoreESZ_SZ_EEEEENS7_6detail26Sm90ImplicitGemmTileTraitsINSA_20SM90_TMA_LOAD_IM2COLENSA_14ComposedLayoutINSA_7SwizzleILi3ELi4ELi3EEENSA_18smem_ptr_flag_bitsILi32EEENSV_INSB_IJNSB_IJNSC_ILi8EEENSC_ILi16EEEEEENSB_IJSJ_SD_EEENSB_IJSD_NSC_ILi9EEEEEEEEENSB_IJNSB_IJSJ_NSC_ILi256EEEEEENSB_IJSD_SW_EEENSB_IJSW_NSC_ILi4096EEEEEEEEEEEEEvEENS13_INSA_13SM90_TMA_LOADENS15_IS17_S19_NSV_INSB_IJNSB_IJS1A_S1A_EEES1D_S1F_EEENSB_IJS1I_S1J_NSB_IJSW_NSC_ILi2048EEEEEEEEEEEEEvEEEENS_8epilogue10collective6detail29Sm90TmaWarpSpecializedAdapterINS21_15DefaultEpilogueISM_NSB_IJNSB_IJlllEEESD_SW_EEES26_NS20_6thread17LinearCombinationISM_Li1EffLNS27_9ScaleType4KindE0ELNS_15FloatRoundStyleE2ESM_EENS_4gemm15EpilogueDefaultEEEEEvvEEEEvNT_6ParamsE,(.L_x_161 - _ZN7cutlass13device_kernelINS_4conv6kernel13ConvUniversalINS1_16ConvProblemShapeILNS1_8OperatorE0ELi2EEENS1_10collective14CollectiveConvINS1_46MainloopSm90TmaGmmaWarpSpecializedImplicitGemmILS5_0ELi9ELi2EN4cute5tupleIJNSA_1CILi1EEESD_SD_EEENS1_36KernelImplicitTmaWarpSpecializedSm90ELi1EEENSB_IJNSC_ILi128EEENSC_ILi64EEENSB_IJNSC_ILi32EEEEEEEEENS_10tfloat32_tESM_NSA_8TiledMMAINSA_8MMA_AtomIJNSA_4SM904GMMA29MMA_64x64x8_F32TF32TF32_SS_TNILNSQ_7ScaleInE1ELSS_1EEEEEENSA_6LayoutISE_NSB_IJNSC_ILi0EEESW_SW_EEEEENSB_IJNSA_10UnderscoreESZ_SZ_EEEEENS7_6detail26Sm90ImplicitGemmTileTraitsINSA_20SM90_TMA_LOAD_IM2COLENSA_14ComposedLayoutINSA_7SwizzleILi3ELi4ELi3EEENSA_18smem_ptr_flag_bitsILi32EEENSV_INSB_IJNSB_IJNSC_ILi8EEENSC_ILi16EEEEEENSB_IJSJ_SD_EEENSB_IJSD_NSC_ILi9EEEEEEEEENSB_IJNSB_IJSJ_NSC_ILi256EEEEEENSB_IJSD_SW_EEENSB_IJSW_NSC_ILi4096EEEEEEEEEEEEEvEENS13_INSA_13SM90_TMA_LOADENS15_IS17_S19_NSV_INSB_IJNSB_IJS1A_S1A_EEES1D_S1F_EEENSB_IJS1I_S1J_NSB_IJSW_NSC_ILi2048EEEEEEEEEEEEEvEEEENS_8epilogue10collective6detail29Sm90TmaWarpSpecializedAdapterINS21_15DefaultEpilogueISM_NSB_IJNSB_IJlllEEESD_SW_EEES26_NS20_6thread17LinearCombinationISM_Li1EffLNS27_9ScaleType4KindE0ELNS_15FloatRoundStyleE2ESM_EENS_4gemm15EpilogueDefaultEEEEEvvEEEEvNT_6ParamsE)
        .other          _ZN7cutlass13device_kernelINS_4conv6kernel13ConvUniversalINS1_16ConvProblemShapeILNS1_8OperatorE0ELi2EEENS1_10collective14CollectiveConvINS1_46MainloopSm90TmaGmmaWarpSpecializedImplicitGemmILS5_0ELi9ELi2EN4cute5tupleIJNSA_1CILi1EEESD_SD_EEENS1_36KernelImplicitTmaWarpSpecializedSm90ELi1EEENSB_IJNSC_ILi128EEENSC_ILi64EEENSB_IJNSC_ILi32EEEEEEEEENS_10tfloat32_tESM_NSA_8TiledMMAINSA_8MMA_AtomIJNSA_4SM904GMMA29MMA_64x64x8_F32TF32TF32_SS_TNILNSQ_7ScaleInE1ELSS_1EEEEEENSA_6LayoutISE_NSB_IJNSC_ILi0EEESW_SW_EEEEENSB_IJNSA_10UnderscoreESZ_SZ_EEEEENS7_6detail26Sm90ImplicitGemmTileTraitsINSA_20SM90_TMA_LOAD_IM2COLENSA_14ComposedLayoutINSA_7SwizzleILi3ELi4ELi3EEENSA_18smem_ptr_flag_bitsILi32EEENSV_INSB_IJNSB_IJNSC_ILi8EEENSC_ILi16EEEEEENSB_IJSJ_SD_EEENSB_IJSD_NSC_ILi9EEEEEEEEENSB_IJNSB_IJSJ_NSC_ILi256EEEEEENSB_IJSD_SW_EEENSB_IJSW_NSC_ILi4096EEEEEEEEEEEEEvEENS13_INSA_13SM90_TMA_LOADENS15_IS17_S19_NSV_INSB_IJNSB_IJS1A_S1A_EEES1D_S1F_EEENSB_IJS1I_S1J_NSB_IJSW_NSC_ILi2048EEEEEEEEEEEEEvEEEENS_8epilogue10collective6detail29Sm90TmaWarpSpecializedAdapterINS21_15DefaultEpilogueISM_NSB_IJNSB_IJlllEEESD_SW_EEES26_NS20_6thread17LinearCombinationISM_Li1EffLNS27_9ScaleType4KindE0ELNS_15FloatRoundStyleE2ESM_EENS_4gemm15EpilogueDefaultEEEEEvvEEEEvNT_6ParamsE,@"STO_CUDA_ENTRY STV_DEFAULT"
_ZN7cutlass13device_kernelINS_4conv6kernel13ConvUniversalINS1_16ConvProblemShapeILNS1_8OperatorE0ELi2EEENS1_10collective14CollectiveConvINS1_46MainloopSm90TmaGmmaWarpSpecializedImplicitGemmILS5_0ELi9ELi2EN4cute5tupleIJNSA_1CILi1EEESD_SD_EEENS1_36KernelImplicitTmaWarpSpecializedSm90ELi1EEENSB_IJNSC_ILi128EEENSC_ILi64EEENSB_IJNSC_ILi32EEEEEEEEENS_10tfloat32_tESM_NSA_8TiledMMAINSA_8MMA_AtomIJNSA_4SM904GMMA29MMA_64x64x8_F32TF32TF32_SS_TNILNSQ_7ScaleInE1ELSS_1EEEEEENSA_6LayoutISE_NSB_IJNSC_ILi0EEESW_SW_EEEEENSB_IJNSA_10UnderscoreESZ_SZ_EEEEENS7_6detail26Sm90ImplicitGemmTileTraitsINSA_20SM90_TMA_LOAD_IM2COLENSA_14ComposedLayoutINSA_7SwizzleILi3ELi4ELi3EEENSA_18smem_ptr_flag_bitsILi32EEENSV_INSB_IJNSB_IJNSC_ILi8EEENSC_ILi16EEEEEENSB_IJSJ_SD_EEENSB_IJSD_NSC_ILi9EEEEEEEEENSB_IJNSB_IJSJ_NSC_ILi256EEEEEENSB_IJSD_SW_EEENSB_IJSW_NSC_ILi4096EEEEEEEEEEEEEvEENS13_INSA_13SM90_TMA_LOADENS15_IS17_S19_NSV_INSB_IJNSB_IJS1A_S1A_EEES1D_S1F_EEENSB_IJS1I_S1J_NSB_IJSW_NSC_ILi2048EEEEEEEEEEEEEvEEEENS_8epilogue10collective6detail29Sm90TmaWarpSpecializedAdapterINS21_15DefaultEpilogueISM_NSB_IJNSB_IJlllEEESD_SW_EEES26_NS20_6thread17LinearCombinationISM_Li1EffLNS27_9ScaleType4KindE0ELNS_15FloatRoundStyleE2ESM_EENS_4gemm15EpilogueDefaultEEEEEvvEEEEvNT_6ParamsE:
[----:B------:R-:W-:Y:S01]  /*0000*/  LDC R1, c[0x0][0x28] ;  /* 0x00000a00ff017b82 */ /* 0x000fe20000000800 */
[----:B------:R-:W0:Y:S01]  /*0010*/  S2R R8, SR_TID.X ;  /* 0x0000000000087919 */ /* 0x000e220000002100 */
[----:B------:R-:W-:Y:S01]  /*0020*/  ELECT P0, URZ, PT ;  /* 0x00000000003f782f */ /* 0x000fe20003800000 */
[----:B------:R-:W-:Y:S01]  /*0030*/  BSSY B0, `(.L_x_0) ;  /* 0x000000f000007945 */ /* 0x000fe20003800000 */
[--C-:B0-----:R-:W-:Y:S02]  /*0040*/  SHF.R.U32.HI R0, RZ, 0x5, R8.reuse ;  /* 0x00000005ff007819 */ /* 0x101fe40000011608 */
[----:B------:R-:W-:-:S03]  /*0050*/  SHF.R.U32.HI R3, RZ, 0x7, R8 ;  /* 0x00000007ff037819 */ /* 0x000fc60000011608 */
[----:B------:R-:W0:Y:S04]  /*0060*/  SHFL.IDX PT, R2, R0, RZ, 0x1f ;  /* 0x00001fff00027589 */ /* 0x000e2800000e0000 */
[----:B------:R1:W2:Y:S01]  /*0070*/  SHFL.IDX PT, R7, R3, RZ, 0x1f ;  /* 0x00001fff03077589 */ /* 0x0002a200000e0000 */
[----:B0-----:R-:W-:-:S13]  /*0080*/  ISETP.NE.OR P0, PT, R2, RZ, !P0 ;  /* 0x000000ff0200720c */ /* 0x001fda0004705670 */
[----:B-12---:R-:W-:Y:S05]  /*0090*/  @P0 BRA `(.L_x_1) ;  /* 0x0000000000200947 */ /* 0x006fea0003800000 */
[----:B------:R-:W-:Y:S02]  /*00a0*/  ULDC.64 UR4, c[0x0][0x198] ;  /* 0x0000660000047ab9 */ /* 0x000fe40000000a00 */
[----:B------:R-:W-:Y:S02]  /*00b0*/  UIADD3 UR6, UP0, UR4, 0xf0, URZ ;  /* 0x000000f004067890 */ /* 0x000fe4000ff1e03f */
[----:B------:R-:W-:Y:S02]  /*00c0*/  UIADD3 UR4, UP1, UR4, 0x1f0, URZ ;  /* 0x000001f004047890 */ /* 0x000fe4000ff3e03f */
[----:B------:R-:W-:Y:S02]  /*00d0*/  UIADD3.X UR7, URZ, UR5, URZ, UP0, !UPT ;  /* 0x000000053f077290 */ /* 0x000fe400087fe43f */
[----:B------:R-:W-:-:S07]  /*00e0*/  UIADD3.X UR5, URZ, UR5, URZ, UP1, !UPT ;  /* 0x000000053f057290 */ /* 0x000fce0008ffe43f */
[----:B------:R0:W-:Y:S02]  /*00f0*/  UTMACCTL.PF [UR6] ;  /* 0x00000000060079b9 */ /* 0x0001e40008040000 */
[----:B------:R0:W-:Y:S02]  /*0100*/  UTMACCTL.PF [UR4] ;  /* 0x00000000040079b9 */ /* 0x0001e40008040000 */
[----:B0-----:R-:W-:Y:S01]  /*0110*/  NOP ;  /* 0x0000000000007918 */ /* 0x001fe20000000000 */
.L_x_1:
[----:B------:R-:W-:Y:S05]  /*0120*/  BSYNC B0 ;  /* 0x0000000000007941 */ /* 0x000fea0003800000 */
.L_x_0:
[----:B------:R-:W0:Y:S01]  /*0130*/  SHFL.IDX PT, R0, R0, RZ, 0x1f ;  /* 0x00001fff00007589 */ /* 0x000e2200000e0000 */
[----:B------:R-:W-:-:S04]  /*0140*/  SHF.R.S32.HI R3, RZ, 0x1f, R2 ;  /* 0x0000001fff037819 */ /* 0x000fc80000011402 */
[----:B------:R-:W-:Y:S02]  /*0150*/  LEA.HI R3, R3, R2, RZ, 0x2 ;  /* 0x0000000203037211 */ /* 0x000fe400078f10ff */
[----:B0-----:R-:W-:-:S13]  /*0160*/  ISETP.NE.AND P0, PT, R0, RZ, PT ;  /* 0x000000ff0000720c */ /* 0x001fda0003f05270 */
[----:B------:R-:W-:Y:S05]  /*0170*/  @P0 BRA `(.L_x_2) ;  /* 0x00000000008c0947 */ /* 0x000fea0003800000 */
[----:B------:R-:W-:Y:S01]  /*0180*/  ELECT P0, URZ, PT ;  /* 0x00000000003f782f */ /* 0x000fe20003800000 */
[----:B------:R-:W-:-:S12]  /*0190*/  BSSY B0, `(.L_x_2) ;  /* 0x0000021000007945 */ /* 0x000fd80003800000 */
[----:B------:R-:W-:Y:S05]  /*01a0*/  @!P0 BRA `(.L_x_3) ;  /* 0x00000000007c8947 */ /* 0x000fea0003800000 */
[----:B------:R-:W0:Y:S01]  /*01b0*/  S2UR UR8, SR_CgaCtaId ;  /* 0x00000000000879c3 */ /* 0x000e220000008800 */
[----:B------:R-:W-:Y:S01]  /*01c0*/  UMOV UR4, 0x400 ;  /* 0x0000040000047882 */ /* 0x000fe20000000000 */
[----:B------:R-:W-:Y:S01]  /*01d0*/  UMOV UR5, 0x1 ;  /* 0x0000000100057882 */ /* 0x000fe20000000000 */
[----:B------:R-:W-:Y:S02]  /*01e0*/  UMOV UR6, 0x80 ;  /* 0x0000008000067882 */ /* 0x000fe40000000000 */
[----:B------:R-:W-:-:S04]  /*01f0*/  UIADD3 UR6, -UR6, 0x100000, URZ ;  /* 0x0010000006067890 */ /* 0x000fc8000fffe13f */
[----:B------:R-:W-:Y:S02]  /*0200*/  USHF.L.U32 UR7, UR6, 0xb, URZ ;  /* 0x0000000b06077899 */ /* 0x000fe4000800063f */
[----:B------:R-:W-:Y:S02]  /*0210*/  USHF.L.U32 UR6, UR6, 0x1, URZ ;  /* 0x0000000106067899 */ /* 0x000fe4000800063f */
[----:B0-----:R-:W-:Y:S02]  /*0220*/  ULEA UR8, UR8, UR4, 0x18 ;  /* 0x0000000408087291 */ /* 0x001fe4000f8ec03f */
[----:B------:R-:W-:-:S04]  /*0230*/  UIADD3 UR4, -UR5, 0x100000, URZ ;  /* 0x0010000005047890 */ /* 0x000fc8000fffe13f */
[----:B------:R-:W-:Y:S02]  /*0240*/  USHF.L.U32 UR5, UR4, 0xb, URZ ;  /* 0x0000000b04057899 */ /* 0x000fe4000800063f */
[----:B------:R-:W-:Y:S01]  /*0250*/  USHF.L.U32 UR4, UR4, 0x1, URZ ;  /* 0x0000000104047899 */ /* 0x000fe2000800063f */
[----:B------:R-:W0:Y:S11]  /*0260*/  FENCE.VIEW.ASYNC.S ;  /* 0x00000000000073c6 */ /* 0x000e360000000000 */
[----:B0-----:R0:W1:Y:S01]  /*0270*/  SYNCS.EXCH.64 URZ, [UR8+0x36000], UR4 ;  /* 0x03600004083f75b2 */ /* 0x0010620008000100 */
[----:B------:R0:W2:Y:S01]  /*0280*/  SYNCS.EXCH.64 URZ, [UR8+0x36048], UR6 ;  /* 0x03604806083f75b2 */ /* 0x0000a20008000100 */
[----:B------:R0:W3:Y:S01]  /*0290*/  SYNCS.EXCH.64 URZ, [UR8+0x36008], UR4 ;  /* 0x03600804083f75b2 */ /* 0x0000e20008000100 */
[----:B------:R0:W4:Y:S01]  /*02a0*/  SYNCS.EXCH.64 URZ, [UR8+0x36050], UR6 ;  /* 0x03605006083f75b2 */ /* 0x0001220008000100 */
[----:B------:R0:W0:Y:S01]  /*02b0*/  SYNCS.EXCH.64 URZ, [UR8+0x36010], UR4 ;  /* 0x03601004083f75b2 */ /* 0x0000220008000100 */
        /* <DEDUP_REMOVED lines=13> */
[----:B------:R-:W-:Y:S01]  /*0390*/  NOP ;  /* 0x0000000000007918 */ /* 0x000fe20000000000 */
.L_x_3:
[----:B0-----:R-:W-:Y:S05]  /*03a0*/  BSYNC B0 ;  /* 0x0000000000007941 */ /* 0x001fea0003800000 */
.L_x_2:
[----:B------:R-:W-:Y:S01]  /*03b0*/  ULDC.64 UR4, c[0x0][0x598] ;  /* 0x0001660000047ab9 */ /* 0x000fe20000000a00 */
[----:B------:R-:W-:Y:S01]  /*03c0*/  LOP3.LUT R3, R3, 0xfffffffc, RZ, 0xc0, !PT ;  /* 0xfffffffc03037812 */ /* 0x000fe200078ec0ff */
[----:B------:R-:W-:Y:S01]  /*03d0*/  NOP ;  /* 0x0000000000007918 */ /* 0x000fe20000000000 */
[----:B------:R-:W-:Y:S01]  /*03e0*/  ISETP.NE.U32.AND P0, PT, RZ, UR4, PT ;  /* 0x00000004ff007c0c */ /* 0x000fe2000bf05070 */
[----:B------:R-:W-:Y:S01]  /*03f0*/  NOP ;  /* 0x0000000000007918 */ /* 0x000fe20000000000 */
[----:B-1234-:R-:W-:Y:S01]  /*0400*/  BAR.SYNC.DEFER_BLOCKING 0x0 ;  /* 0x0000000000007b1d */ /* 0x01efe20000010000 */
[----:B------:R-:W-:Y:S01]  /*0410*/  IMAD.IADD R6, R2, 0x1, -R3 ;  /* 0x0000000102067824 */ /* 0x000fe200078e0a03 */
[----:B------:R-:W-:Y:S02]  /*0420*/  ISETP.NE.AND.EX P0, PT, RZ, UR5, PT, P0 ;  /* 0x00000005ff007c0c */ /* 0x000fe4000bf05300 */
[C---:B------:R-:W-:Y:S02]  /*0430*/  ISETP.NE.AND P2, PT, R7.reuse, 0x1, PT ;  /* 0x000000010700780c */ /* 0x040fe40003f45270 */
[----:B------:R-:W-:Y:S01]  /*0440*/  LOP3.LUT P1, RZ, R7, R6, RZ, 0xfc, !PT ;  /* 0x0000000607ff7212 */ /* 0x000fe2000782fcff */
[----:B------:R-:W-:-:S03]  /*0450*/  ULDC.64 UR12, c[0x0][0x208] ;  /* 0x00008200000c7ab9 */ /* 0x000fc60000000a00 */
[----:B------:R-:W-:-:S04]  /*0460*/  SEL R2, RZ, 0x1, P1 ;  /* 0x00000001ff027807 */ /* 0x000fc80000800000 */
[----:B------:R-:W-:Y:S01]  /*0470*/  SEL R2, R2, 0x2, P2 ;  /* 0x0000000202027807 */ /* 0x000fe20001000000 */
[----:B------:R-:W-:Y:S06]  /*0480*/  @!P0 BRA `(.L_x_4) ;  /* 0x00000000001c8947 */ /* 0x000fec0003800000 */
[----:B------:R-:W0:Y:S02]  /*0490*/  LDC.64 R4, c[0x0][0x598] ;  /* 0x00016600ff047b82 */ /* 0x000e240000000a00 */
[----:B0-----:R-:W2:Y:S02]  /*04a0*/  LDG.E.64 R4, desc[UR12][R4.64] ;  /* 0x0000000c04047981 */ /* 0x001ea4000c1e1b00 */
[----:B--2---:R-:W-:-:S04]  /*04b0*/  ISETP.NE.U32.AND P0, PT, R4, RZ, PT ;  /* 0x000000ff0400720c */ /* 0x004fc80003f05070 */
[----:B------:R-:W-:-:S13]  /*04c0*/  ISETP.NE.AND.EX P0, PT, R5, RZ, PT, P0 ;  /* 0x000000ff0500720c */ /* 0x000fda0003f05300 */
[----:B------:R-:W-:Y:S05]  /*04d0*/  @!P0 BRA `(.L_x_4) ;  /* 0x0000000000088947 */ /* 0x000fea0003800000 */
[----:B------:R2:W5:Y:S01]  /*04e0*/  LD.E R0, desc[UR12][R4.64] ;  /* 0x0000000c04007980 */ /* 0x000562000c101900 */
[----:B------:R-:W-:Y:S05]  /*04f0*/  BRA `(.L_x_5) ;  /* 0x0000000000207947 */ /* 0x000fea0003800000 */
.L_x_4:
[----:B------:R-:W-:Y:S02]  /*0500*/  ULDC.64 UR4, c[0x0][0x588] ;  /* 0x0001620000047ab9 */ /* 0x000fe40000000a00 */
[----:B------:R-:W-:-:S04]  /*0510*/  ISETP.NE.U32.AND P0, PT, RZ, UR4, PT ;  /* 0x00000004ff007c0c */ /* 0x000fc8000bf05070 */
[----:B------:R-:W-:-:S13]  /*0520*/  ISETP.NE.AND.EX P0, PT, RZ, UR5, PT, P0 ;  /* 0x00000005ff007c0c */ /* 0x000fda000bf05300 */
[----:B------:R-:W-:Y:S05]  /*0530*/  @!P0 BRA `(.L_x_6) ;  /* 0x00000000000c8947 */ /* 0x000fea0003800000 */
[----:B------:R-:W0:Y:S02]  /*0540*/  LDC.64 R4, c[0x0][0x588] ;  /* 0x00016200ff047b82 */ /* 0x000e240000000a00 */
[----:B0-----:R0:W5:Y:S01]  /*0550*/  LDG.E R0, desc[UR12][R4.64] ;  /* 0x0000000c04007981 */ /* 0x001162000c1e1900 */
[----:B------:R-:W-:Y:S05]  /*0560*/  BRA `(.L_x_5) ;  /* 0x0000000000047947 */ /* 0x000fea0003800000 */
.L_x_6:
[----:B------:R-:W1:Y:S02]  /*0570*/  LDC R0, c[0x0][0x580] ;  /* 0x00016000ff007b82 */ /* 0x000e640000000800 */
.L_x_5:
[----:B------:R-:W-:Y:S02]  /*0580*/  ULDC.64 UR4, c[0x0][0x5a0] ;  /* 0x0001680000047ab9 */ /* 0x000fe40000000a00 */
[----:B------:R-:W-:-:S04]  /*0590*/  ISETP.NE.U32.AND P0, PT, RZ, UR4, PT ;  /* 0x00000004ff007c0c */ /* 0x000fc8000bf05070 */
[----:B------:R-:W-:-:S13]  /*05a0*/  ISETP.NE.AND.EX P0, PT, RZ, UR5, PT, P0 ;  /* 0x00000005ff007c0c */ /* 0x000fda000bf05300 */
[----:B------:R-:W-:Y:S05]  /*05b0*/  @!P0 BRA `(.L_x_7) ;  /* 0x00000000001c8947 */ /* 0x000fea0003800000 */
[----:B0-2---:R-:W0:Y:S02]  /*05c0*/  LDC.64 R4, c[0x0][0x5a0] ;  /* 0x00016800ff047b82 */ /* 0x005e240000000a00 */
[----:B0-----:R-:W2:Y:S02]  /*05d0*/  LDG.E.64 R4, desc[UR12][R4.64] ;  /* 0x0000000c04047981 */ /* 0x001ea4000c1e1b00 */
[----:B--2---:R-:W-:-:S04]  /*05e0*/  ISETP.NE.U32.AND P0, PT, R4, RZ, PT ;  /* 0x000000ff0400720c */ /* 0x004fc80003f05070 */
[----:B------:R-:W-:-:S13]  /*05f0*/  ISETP.NE.AND.EX P0, PT, R5, RZ, PT, P0 ;  /* 0x000000ff0500720c */ /* 0x000fda0003f05300 */
[----:B------:R-:W-:Y:S05]  /*0600*/  @!P0 BRA `(.L_x_7) ;  /* 0x0000000000088947 */ /* 0x000fea0003800000 */
[----:B------:R0:W5:Y:S01]  /*0610*/  LD.E R14, desc[UR12][R4.64] ;  /* 0x0000000c040e7980 */ /* 0x000162000c101900 */
[----:B------:R-:W-:Y:S05]  /*0620*/  BRA `(.L_x_8) ;  /* 0x0000000000207947 */ /* 0x000fea0003800000 */
.L_x_7:
[----:B------:R-:W-:Y:S02]  /*0630*/  ULDC.64 UR4, c[0x0][0x590] ;  /* 0x0001640000047ab9 */ /* 0x000fe40000000a00 */
[----:B------:R-:W-:-:S04]  /*0640*/  ISETP.NE.U32.AND P0, PT, RZ, UR4, PT ;  /* 0x00000004ff007c0c */ /* 0x000fc8000bf05070 */
[----:B------:R-:W-:-:S13]  /*0650*/  ISETP.NE.AND.EX P0, PT, RZ, UR5, PT, P0 ;  /* 0x00000005ff007c0c */ /* 0x000fda000bf05300 */
[----:B------:R-:W-:Y:S05]  /*0660*/  @!P0 BRA `(.L_x_9) ;  /* 0x00000000000c8947 */ /* 0x000fea0003800000 */
[----:B------:R-:W3:Y:S02]  /*0670*/  LDC.64 R14, c[0x0][0x590] ;  /* 0x00016400ff0e7b82 */ /* 0x000ee40000000a00 */
[----:B---3--:R4:W5:Y:S01]  /*0680*/  LDG.E R14, desc[UR12][R14.64] ;  /* 0x0000000c0e0e7981 */ /* 0x008962000c1e1900 */
[----:B------:R-:W-:Y:S05]  /*0690*/  BRA `(.L_x_8) ;  /* 0x0000000000047947 */ /* 0x000fea0003800000 */
.L_x_9:
[----:B------:R-:W3:Y:S02]  /*06a0*/  LDC R14, c[0x0][0x584] ;  /* 0x00016100ff0e7b82 */ /* 0x000ee40000000800 */
.L_x_8:
[----:B------:R-:W1:Y:S01]  /*06b0*/  LDC R3, c[0x0][0x3c4] ;  /* 0x0000f100ff037b82 */ /* 0x000e620000000800 */
[----:B------:R-:W-:-:S07]  /*06c0*/  ISETP.NE.AND P0, PT, R7, RZ, PT ;  /* 0x000000ff0700720c */ /* 0x000fce0003f05270 */
[----:B------:R-:W4:Y:S01]  /*06d0*/  LDC.64 R10, c[0x0][0x3c8] ;  /* 0x0000f200ff0a7b82 */ /* 0x000f220000000a00 */
[----:B-1----:R-:W-:-:S05]  /*06e0*/  VIADD R3, R3, 0x1f ;  /* 0x0000001f03037836 */ /* 0x002fca0000000000 */
[----:B0-2---:R-:W-:-:S04]  /*06f0*/  SHF.R.S32.HI R4, RZ, 0x1f, R3 ;  /* 0x0000001fff047819 */ /* 0x005fc80000011403 */
[----:B------:R-:W-:-:S04]  /*0700*/  LEA.HI R4, R4, R3, RZ, 0x5 ;  /* 0x0000000304047211 */ /* 0x000fc800078f28ff */
[----:B------:R-:W-:-:S05]  /*0710*/  SHF.R.S32.HI R5, RZ, 0x5, R4 ;  /* 0x00000005ff057819 */ /* 0x000fca0000011404 */
[----:B----4-:R-:W-:-:S04]  /*0720*/  IMAD R4, R5, R10, RZ ;  /* 0x0000000a05047224 */ /* 0x010fc800078e02ff */
[----:B------:R-:W-:Y:S01]  /*0730*/  IMAD R3, R4, R11, RZ ;  /* 0x0000000b04037224 */ /* 0x000fe200078e02ff */
[----:B------:R-:W-:Y:S06]  /*0740*/  @!P0 BRA `(.L_x_10) ;  /* 0x0000005400b48947 */ /* 0x000fec0003800000 */
[----:B------:R-:W-:-:S13]  /*0750*/  ISETP.NE.AND P0, PT, R7, 0x1, PT ;  /* 0x000000010700780c */ /* 0x000fda0003f05270 */
[----:B------:R-:W-:Y:S05]  /*0760*/  @P0 EXIT ;  /* 0x000000000000094d */ /* 0x000fea0003800000 */
[----:B------:R-:W-:Y:S01]  /*0770*/  ISETP.GE.AND P0, PT, R3, 0x1, PT ;  /* 0x000000010300780c */ /* 0x000fe20003f06270 */
[----:B------:R-:W-:Y:S01]  /*0780*/  UMOV UR4, URZ ;  /* 0x0000003f00047c82 */ /* 0x000fe20008000000 */
[----:B------:R-:W-:Y:S02]  /*0790*/  CS2R R54, SRZ ;  /* 0x0000000000367805 */ /* 0x000fe4000001ff00 */
[----:B------:R-:W-:Y:S02]  /*07a0*/  CS2R R56, SRZ ;  /* 0x0000000000387805 */ /* 0x000fe4000001ff00 */
[----:B------:R-:W-:Y:S02]  /*07b0*/  CS2R R58, SRZ ;  /* 0x00000000003a7805 */ /* 0x000fe4000001ff00 */
[----:B------:R-:W-:Y:S02]  /*07c0*/  CS2R R60, SRZ ;  /* 0x00000000003c7805 */ /* 0x000fe4000001ff00 */
[----:B------:R-:W-:-:S02]  /*07d0*/  CS2R R62, SRZ ;  /* 0x00000000003e7805 */ /* 0x000fc4000001ff00 */
[----:B------:R-:W-:Y:S02]  /*07e0*/  CS2R R64, SRZ ;  /* 0x0000000000407805 */ /* 0x000fe4000001ff00 */
        /* <DEDUP_REMOVED lines=25> */
[----:B------:R-:W-:Y:S01]  /*0980*/  CS2R R52, SRZ ;  /* 0x0000000000347805 */ /* 0x000fe2000001ff00 */
[----:B------:R-:W-:Y:S06]  /*0990*/  @!P0 BRA `(.L_x_11) ;  /* 0x0000000000e88947 */ /* 0x000fec0003800000 */
[----:B------:R-:W-:-:S04]  /*09a0*/  LOP3.LUT R4, R2, 0x1, RZ, 0xfc, !PT ;  /* 0x0000000102047812 */ /* 0x000fc800078efcff */
[----:B------:R-:W-:-:S13]  /*09b0*/  ISETP.NE.AND P1, PT, R4, 0x3, PT ;  /* 0x000000030400780c */ /* 0x000fda0003f25270 */
[----:B------:R-:W-:Y:S05]  /*09c0*/  @!P1 BRA `(.L_x_12) ;  /* 0x0000000000049947 */ /* 0x000fea0003800000 */
[----:B------:R-:W-:Y:S01]  /*09d0*/  BPT.TRAP 0x1 ;  /* 0x000000040000795c */ /* 0x000fe20000300000 */
.L_x_12:
[----:B------:R-:W0:Y:S01]  /*09e0*/  S2UR UR5, SR_CgaCtaId ;  /* 0x00000000000579c3 */ /* 0x000e220000008800 */
[----:B------:R-:W-:Y:S01]  /*09f0*/  SHF.L.U32 R4, RZ, 0x1f, RZ ;  /* 0x0000001fff047819 */ /* 0x000fe200000006ff */
[----:B------:R-:W-:Y:S02]  /*0a00*/  UMOV UR4, 0x400 ;  /* 0x0000040000047882 */ /* 0x000fe40000000000 */
[----:B0-----:R-:W-:-:S12]  /*0a10*/  ULEA UR4, UR5, UR4, 0x18 ;  /* 0x0000000405047291 */ /* 0x001fd8000f8ec03f */
.L_x_13:
[----:B0-----:R-:W-:-:S04]  /*0a20*/  IMAD.U32 R5, RZ, RZ, UR4 ;  /* 0x00000004ff057e24 */ /* 0x001fc8000f8e00ff */
[----:B------:R0:W1:Y:S03]  /*0a30*/  SYNCS.PHASECHK.TRANS64.TRYWAIT P1, [R5+URZ+0x36000], R4 ;  /* 0x03600004050075a7 */ /* 0x000066000802017f */
[----:B-1----:R-:W-:Y:S05]  /*0a40*/  @!P1 NANOSLEEP.SYNCS 0x989680 ;  /* 0x009896800000995d */ /* 0x002fea0003900000 */
[----:B------:R-:W1:Y:S02]  /*0a50*/  @!P1 SYNCS.PHASECHK.TRANS64 P1, [R5+URZ+0x36000], R4 ;  /* 0x03600004050095a7 */ /* 0x000e64000802007f */
[----:B-1----:R-:W-:Y:S05]  /*0a60*/  @!P1 BRA `(.L_x_13) ;  /* 0xfffffffc00ec9947 */ /* 0x002fea000383ffff */
[----:B------:R-:W-:Y:S01]  /*0a70*/  UIADD3 UR5, UR4, 0x24000, URZ ;  /* 0x0002400004057890 */ /* 0x000fe2000fffe03f */
[----:B------:R-:W-:Y:S01]  /*0a80*/  WARPGROUP.ARRIVE ;  /* 0x00000000000079c5 */ /* 0x000fe20000000000 */
[----:B------:R-:W-:Y:S02]  /*0a90*/  USHF.R.U32.HI UR4, URZ, 0x4, UR4 ;  /* 0x000000043f047899 */ /* 0x000fe40008011604 */
[----:B------:R-:W-:Y:S02]  /*0aa0*/  USHF.R.U32.HI UR5, URZ, 0x4, UR5 ;  /* 0x000000043f057899 */ /* 0x000fe40008011605 */
[----:B------:R-:W-:Y:S02]  /*0ab0*/  ULOP3.LUT UR4, UR4, 0x3fff, URZ, 0xc0, !UPT ;  /* 0x00003fff04047892 */ /* 0x000fe4000f8ec03f */
[----:B------:R-:W-:Y:S02]  /*0ac0*/  ULOP3.LUT UR5, UR5, 0x3fff, URZ, 0xc0, !UPT ;  /* 0x00003fff05057892 */ /* 0x000fe4000f8ec03f */
[----:B------:R-:W-:-:S02]  /*0ad0*/  ULOP3.LUT UR9, UR4, 0x10000, URZ, 0xfc, !UPT ;  /* 0x0001000004097892 */ /* 0x000fc4000f8efc3f */
[----:B------:R-:W-:Y:S02]  /*0ae0*/  ULOP3.LUT UR10, UR5, 0x10000, URZ, 0xfc, !UPT ;  /* 0x00010000050a7892 */ /* 0x000fe4000f8efc3f */
[----:B------:R-:W-:Y:S01]  /*0af0*/  UIADD3 UR8, UR9, 0x200, URZ ;  /* 0x0000020009087890 */ /* 0x000fe2000fffe03f */
[----:B------:R-:W-:Y:S02]  /*0b00*/  UMOV UR5, 0x40000040 ;  /* 0x4000004000057882 */ /* 0x000fe40000000000 */
[----:B------:R-:W-:Y:S01]  /*0b10*/  UMOV UR4, UR9 ;  /* 0x0000000900047c82 */ /* 0x000fe20008000000 */
[----:B------:R-:W-:Y:S01]  /*0b20*/  UMOV UR7, 0x40000040 ;  /* 0x4000004000077882 */ /* 0x000fe20000000000 */
[----:B------:R-:W-:Y:S02]  /*0b30*/  UMOV UR6, UR10 ;  /* 0x0000000a00067c82 */ /* 0x000fe40008000000 */
[----:B------:R-:W-:Y:S01]  /*0b40*/  HGMMA.64x64x8.F32.TF32 R56, gdesc[UR4], RZ, !UPT ;  /* 0x04e00000043879f0 */ /* 0x000fe2000c7028ff */
[----:B------:R-:W-:Y:S01]  /*0b50*/  UMOV UR4, UR8 ;  /* 0x0000000800047c82 */ /* 0x000fe20008000000 */
[----:B------:R-:W-:Y:S01]  /*0b60*/  UMOV UR5, 0x40000040 ;  /* 0x4000004000057882 */ /* 0x000fe20000000000 */
[----:B------:R-:W-:Y:S01]  /*0b70*/  UIADD3 UR8, UR9, 0x202, URZ ;  /* 0x0000020209087890 */ /* 0x000fe2000fffe03f */
[----:B------:R-:W-:Y:S01]  /*0b80*/  HGMMA.64x64x8.F32.TF32 R24, gdesc[UR4], RZ, !UPT ;  /* 0x04e00000041879f0 */ /* 0x000fe2000c7028ff */
[----:B------:R-:W-:-:S02]  /*0b90*/  UIADD3 UR4, UR9, 0x2, URZ ;  /* 0x0000000209047890 */ /* 0x000fc4000fffe03f */
[----:B------:R-:W-:Y:S01]  /*0ba0*/  UIADD3 UR6, UR10, 0x2, URZ ;  /* 0x000000020a067890 */ /* 0x000fe2000fffe03f */
[----:B------:R-:W-:Y:S01]  /*0bb0*/  UMOV UR5, 0x40000040 ;  /* 0x4000004000057882 */ /* 0x000fe20000000000 */
[----:B------:R-:W-:-:S07]  /*0bc0*/  UMOV UR7, 0x40000040 ;  /* 0x4000004000077882 */ /* 0x000fce0000000000 */
[----:B------:R-:W-:Y:S01]  /*0bd0*/  HGMMA.64x64x8.F32.TF32 R56, gdesc[UR4], R56 ;  /* 0x04e00000043879f0 */ /* 0x000fe20008702838 */
[----:B------:R-:W-:Y:S01]  /*0be0*/  UMOV UR4, UR8 ;  /* 0x0000000800047c82 */ /* 0x000fe20008000000 */
[----:B------:R-:W-:Y:S01]  /*0bf0*/  UMOV UR5, 0x40000040 ;  /* 0x4000004000057882 */ /* 0x000fe20000000000 */
[----:B------:R-:W-:Y:S01]  /*0c00*/  UIADD3 UR8, UR9, 0x204, URZ ;  /* 0x0000020409087890 */ /* 0x000fe2000fffe03f */
[----:B------:R-:W-:Y:S01]  /*0c10*/  HGMMA.64x64x8.F32.TF32 R24, gdesc[UR4], R24 ;  /* 0x04e00000041879f0 */ /* 0x000fe20008702818 */
[----:B------:R-:W-:Y:S02]  /*0c20*/  UIADD3 UR4, UR9, 0x4, URZ ;  /* 0x0000000409047890 */ /* 0x000fe4000fffe03f */
        /* <DEDUP_REMOVED lines=14> */
[----:B------:R-:W-:Y:S02]  /*0d10*/  UMOV UR5, 0x40000040 ;  /* 0x4000004000057882 */ /* 0x000fe40000000000 */
[----:B------:R-:W-:Y:S01]  /*0d20*/  HGMMA.64x64x8.F32.TF32 R24, gdesc[UR4], R24, gsb0 ;  /* 0x04e00000041879f0 */ /* 0x000fe20008002818 */
[----:B------:R-:W-:-:S05]  /*0d30*/  UMOV UR4, 0x1 ;  /* 0x0000000100047882 */ /* 0x000fca0000000000 */
.L_x_11:
[----:B0-----:R-:W-:-:S05]  /*0d40*/  VIMNMX R4, R3, 0x1, PT ;  /* 0x0000000103047848 */ /* 0x001fca0003fe0100 */
[----:B------:R-:W-:-:S05]  /*0d50*/  IMAD.IADD R3, R3, 0x1, -R4 ;  /* 0x0000000103037824 */ /* 0x000fca00078e0a04 */
[----:B------:R-:W-:-:S13]  /*0d60*/  ISETP.GE.AND P1, PT, R3, 0x1, PT ;  /* 0x000000010300780c */ /* 0x000fda0003f26270 */
[----:B------:R-:W-:Y:S05]  /*0d70*/  @!P1 BRA `(.L_x_14) ;  /* 0x0000000400589947 */ /* 0x000fea0003800000 */
[----:B------:R-:W0:Y:S01]  /*0d80*/  S2UR UR5, SR_CgaCtaId ;  /* 0x00000000000579c3 */ /* 0x000e220000008800 */
[----:B------:R-:W-:Y:S01]  /*0d90*/  UMOV UR6, 0x400 ;  /* 0x0000040000067882 */ /* 0x000fe20000000000 */
[----:B------:R-:W-:Y:S01]  /*0da0*/  LOP3.LUT R8, R2, 0x1, RZ, 0xfc, !PT ;  /* 0x0000000102087812 */ /* 0x000fe200078efcff */
[----:B------:R-:W-:Y:S01]  /*0db0*/  IMAD.MOV.U32 R7, RZ, RZ, RZ ;  /* 0x000000ffff077224 */ /* 0x000fe200078e00ff */
[----:B------:R-:W-:Y:S01]  /*0dc0*/  UISETP.NE.U32.AND UP0, UPT, UR4, URZ, UPT ;  /* 0x0000003f0400728c */ /* 0x000fe2000bf05070 */
[----:B------:R-:W-:Y:S01]  /*0dd0*/  IMAD.MOV.U32 R4, RZ, RZ, R3 ;  /* 0x000000ffff047224 */ /* 0x000fe200078e0003 */
[----:B0-----:R-:W-:-:S04]  /*0de0*/  ULEA UR6, UR5, UR6, 0x18 ;  /* 0x0000000605067291 */ /* 0x001fc8000f8ec03f */
[----:B------:R-:W-:Y:S02]  /*0df0*/  UIADD3 UR7, UR6, 0x24000, URZ ;  /* 0x0002400006077890 */ /* 0x000fe4000fffe03f */
[----:B------:R-:W-:Y:S02]  /*0e00*/  USHF.R.U32.HI UR5, URZ, 0x4, UR6 ;  /* 0x000000043f057899 */ /* 0x000fe40008011606 */
[----:B------:R-:W-:Y:S02]  /*0e10*/  USHF.R.U32.HI UR7, URZ, 0x4, UR7 ;  /* 0x000000043f077899 */ /* 0x000fe40008011607 */
[----:B------:R-:W-:Y:S02]  /*0e20*/  ULOP3.LUT UR5, UR5, 0x3fff, URZ, 0xc0, !UPT ;  /* 0x00003fff05057892 */ /* 0x000fe4000f8ec03f */
[----:B------:R-:W-:Y:S02]  /*0e30*/  ULOP3.LUT UR8, UR7, 0x3fff, URZ, 0xc0, !UPT ;  /* 0x00003fff07087892 */ /* 0x000fe4000f8ec03f */
[----:B------:R-:W-:-:S02]  /*0e40*/  ULOP3.LUT UR7, UR5, 0x10000, URZ, 0xfc, !UPT ;  /* 0x0001000005077892 */ /* 0x000fc4000f8efc3f */
[----:B------:R-:W-:Y:S01]  /*0e50*/  ULOP3.LUT UR17, UR8, 0x10000, URZ, 0xfc, !UPT ;  /* 0x0001000008117892 */ /* 0x000fe2000f8efc3f */
[----:B------:R-:W-:-:S11]  /*0e60*/  UMOV UR5, URZ ;  /* 0x0000003f00057c82 */ /* 0x000fd60008000000 */
.L_x_19:
[----:B------:R-:W-:-:S13]  /*0e70*/  ISETP.NE.AND P2, PT, R8, 0x3, PT ;  /* 0x000000030800780c */ /* 0x000fda0003f45270 */
[----:B0-----:R-:W-:Y:S05]  /*0e80*/  @!P2 BRA `(.L_x_15) ;  /* 0x000000000004a947 */ /* 0x001fea0003800000 */
[----:B------:R-:W-:Y:S01]  /*0e90*/  BPT.TRAP 0x1 ;  /* 0x000000040000795c */ /* 0x000fe20000300000 */
.L_x_15:
[----:B------:R-:W-:Y:S01]  /*0ea0*/  SHF.L.U32 R5, R7, 0x1f, RZ ;  /* 0x0000001f07057819 */ /* 0x000fe200000006ff */
[----:B------:R-:W-:-:S12]  /*0eb0*/  ULEA UR8, UR4, UR6, 0x3 ;  /* 0x0000000604087291 */ /* 0x000fd8000f8e183f */
.L_x_16:
[----:B0-----:R-:W-:-:S04]  /*0ec0*/  IMAD.U32 R6, RZ, RZ, UR8 ;  /* 0x00000008ff067e24 */ /* 0x001fc8000f8e00ff */
[----:B------:R0:W1:Y:S03]  /*0ed0*/  SYNCS.PHASECHK.TRANS64.TRYWAIT P1, [R6+URZ+0x36000], R5 ;  /* 0x03600005060075a7 */ /* 0x000066000802017f */
[----:B-1----:R-:W-:Y:S05]  /*0ee0*/  @!P1 NANOSLEEP.SYNCS 0x989680 ;  /* 0x009896800000995d */ /* 0x002fea0003900000 */
[----:B------:R-:W1:Y:S02]  /*0ef0*/  @!P1 SYNCS.PHASECHK.TRANS64 P1, [R6+URZ+0x36000], R5 ;  /* 0x03600005060095a7 */ /* 0x000e64000802007f */
[----:B-1----:R-:W-:Y:S05]  /*0f00*/  @!P1 BRA `(.L_x_16) ;  /* 0xfffffffc00ec9947 */ /* 0x002fea000383ffff */
[----:B------:R-:W-:Y:S01]  /*0f10*/  ULEA UR15, UR4, UR7, 0xa ;  /* 0x00000007040f7291 */ /* 0x000fe2000f8e503f */
[----:B------:R-:W-:Y:S01]  /*0f20*/  WARPGROUP.ARRIVE ;  /* 0x00000000000079c5 */ /* 0x000fe20000000000 */
[----:B------:R-:W-:Y:S02]  /*0f30*/  ULEA UR14, UR4, UR17, 0x9 ;  /* 0x00000011040e7291 */ /* 0x000fe4000f8e483f */
[----:B------:R-:W-:Y:S01]  /*0f40*/  UIADD3 UR16, UR15, 0x200, URZ ;  /* 0x000002000f107890 */ /* 0x000fe2000fffe03f */
[----:B------:R-:W-:Y:S02]  /*0f50*/  UMOV UR11, 0x40000040 ;  /* 0x40000040000b7882 */ /* 0x000fe40000000000 */
[----:B------:R-:W-:Y:S01]  /*0f60*/  UMOV UR8, UR15 ;  /* 0x0000000f00087c82 */ /* 0x000fe20008000000 */
[----:B------:R-:W-:Y:S01]  /*0f70*/  UMOV UR9, 0x40000040 ;  /* 0x4000004000097882 */ /* 0x000fe20000000000 */
[----:B------:R-:W-:Y:S02]  /*0f80*/  UMOV UR10, UR14 ;  /* 0x0000000e000a7c82 */ /* 0x000fe40008000000 */
[----:B------:R-:W-:Y:S01]  /*0f90*/  HGMMA.64x64x8.F32.TF32 R56, gdesc[UR8], R56, UP0 ;  /* 0x04e00000083879f0 */ /* 0x000fe2000bf02838 */
[----:B------:R-:W-:Y:S01]  /*0fa0*/  UMOV UR8, UR16 ;  /* 0x0000001000087c82 */ /* 0x000fe20008000000 */
[----:B------:R-:W-:Y:S01]  /*0fb0*/  UMOV UR9, 0x40000040 ;  /* 0x4000004000097882 */ /* 0x000fe20000000000 */
[----:B------:R-:W-:Y:S01]  /*0fc0*/  UIADD3 UR16, UR15, 0x202, URZ ;  /* 0x000002020f107890 */ /* 0x000fe2000fffe03f */
[----:B------:R-:W-:Y:S01]  /*0fd0*/  HGMMA.64x64x8.F32.TF32 R24, gdesc[UR8], R24, UP0 ;  /* 0x04e00000081879f0 */ /* 0x000fe2000bf02818 */
        /* <DEDUP_REMOVED lines=16> */
[----:B------:R-:W-:Y:S01]  /*10e0*/  HGMMA.64x64x8.F32.TF32 R24, gdesc[UR8], R24 ;  /* 0x04e00000081879f0 */ /* 0x000fe20008702818 */
[----:B------:R-:W-:Y:S02]  /*10f0*/  UIADD3 UR10, UR14, 0x6, URZ ;  /* 0x000000060e0a7890 */ /* 0x000fe4000fffe03f */
[----:B------:R-:W-:Y:S02]  /*1100*/  UIADD3 UR8, UR15, 0x6, URZ ;  /* 0x000000060f087890 */ /* 0x000fe4000fffe03f */
[----:B------:R-:W-:Y:S01]  /*1110*/  UIADD3 UR15, UR15, 0x206, URZ ;  /* 0x000002060f0f7890 */ /* 0x000fe2000fffe03f */
[----:B------:R-:W-:Y:S01]  /*1120*/  UMOV UR11, 0x40000040 ;  /* 0x40000040000b7882 */ /* 0x000fe20000000000 */
[----:B------:R-:W-:-:S05]  /*1130*/  UMOV UR9, 0x40000040 ;  /* 0x4000004000097882 */ /* 0x000fca0000000000 */
[----:B------:R-:W-:Y:S01]  /*1140*/  HGMMA.64x64x8.F32.TF32 R56, gdesc[UR8], R56 ;  /* 0x04e00000083879f0 */ /* 0x000fe20008702838 */
[----:B------:R-:W-:Y:S01]  /*1150*/  UMOV UR8, UR15 ;  /* 0x0000000f00087c82 */ /* 0x000fe20008000000 */
[----:B------:R-:W-:Y:S02]  /*1160*/  UMOV UR9, 0x40000040 ;  /* 0x4000004000097882 */ /* 0x000fe40000000000 */
[----:B------:R-:W-:Y:S03]  /*1170*/  HGMMA.64x64x8.F32.TF32 R24, gdesc[UR8], R24, gsb0 ;  /* 0x04e00000081879f0 */ /* 0x000fe60008002818 */
[----:B------:R-:W-:Y:S02]  /*1180*/  WARPGROUP.DEPBAR.LE gsb0, 0x1 ;  /* 0x00008000000079c5 */ /* 0x000fe40000010100 */
[----:B------:R-:W-:Y:S05]  /*1190*/  @!P2 BRA `(.L_x_17) ;  /* 0x000000000004a947 */ /* 0x000fea0003800000 */
[----:B------:R-:W-:Y:S01]  /*11a0*/  BPT.TRAP 0x1 ;  /* 0x000000040000795c */ /* 0x000fe20000300000 */
.L_x_17:
[----:B------:R-:W-:Y:S01]  /*11b0*/  ULEA UR8, UR5, UR6, 0x3 ;  /* 0x0000000605087291 */ /* 0x000fe2000f8e183f */
[----:B------:R-:W-:-:S03]  /*11c0*/  ISETP.GT.U32.AND P1, PT, R2, 0x1, PT ;  /* 0x000000010200780c */ /* 0x000fc60003f24070 */
[----:B------:R-:W-:-:S04]  /*11d0*/  UIADD3 UR8, UR8, 0x36048, URZ ;  /* 0x0003604808087890 */ /* 0x000fc8000fffe03f */
[----:B------:R-:W-:-:S09]  /*11e0*/  UPRMT UR8, URZ, 0x654, UR8 ;  /* 0x000006543f087896 */ /* 0x000fd20008000008 */
[----:B------:R-:W-:Y:S01]  /*11f0*/  SYNCS.ARRIVE.TRANS64.RED.A1T0 RZ, [UR8], RZ ;  /* 0x000000ffffff79a7 */ /* 0x000fe20008100408 */
[----:B------:R-:W-:Y:S05]  /*1200*/  @P1 BRA `(.L_x_18) ;  /* 0x0000000000041947 */ /* 0x000fea0003800000 */
[----:B------:R-:W-:Y:S01]  /*1210*/  BPT.TRAP 0x1 ;  /* 0x000000040000795c */ /* 0x000fe20000300000 */
.L_x_18:
[----:B------:R-:W-:Y:S01]  /*1220*/  UIADD3 UR4, UR4, 0x1, URZ ;  /* 0x0000000104047890 */ /* 0x000fe2000fffe03f */
[C---:B------:R-:W-:Y:S01]  /*1230*/  ISETP.GT.AND P1, PT, R4.reuse, 0x1, PT ;  /* 0x000000010400780c */ /* 0x040fe20003f24270 */
[----:B------:R-:W-:Y:S01]  /*1240*/  UIADD3 UR5, UR5, 0x1, URZ ;  /* 0x0000000105057890 */ /* 0x000fe2000fffe03f */
[----:B------:R-:W-:Y:S01]  /*1250*/  VIADD R4, R4, 0xffffffff ;  /* 0xffffffff04047836 */ /* 0x000fe20000000000 */
[----:B------:R-:W-:Y:S02]  /*1260*/  UISETP.NE.AND UP0, UPT, UR4, 0x9, UPT ;  /* 0x000000090400788c */ /* 0x000fe4000bf05270 */
[----:B------:R-:W-:Y:S02]  /*1270*/  UISETP.NE.AND UP1, UPT, UR5, 0x9, UPT ;  /* 0x000000090500788c */ /* 0x000fe4000bf25270 */
[----:B------:R-:W-:Y:S02]  /*1280*/  USEL UR8, URZ, 0x1, UP0 ;  /* 0x000000013f087887 */ /* 0x000fe40008000000 */
[----:B------:R-:W-:-:S02]  /*1290*/  USEL UR4, UR4, URZ, UP0 ;  /* 0x0000003f04047287 */ /* 0x000fc40008000000 */
[----:B------:R-:W-:Y:S02]  /*12a0*/  USEL UR5, UR5, URZ, UP1 ;  /* 0x0000003f05057287 */ /* 0x000fe40008800000 */
[----:B------:R-:W-:Y:S01]  /*12b0*/  UPLOP3.LUT UP0, UPT, UPT, UPT, UPT, 0x80, 0x0 ;  /* 0x000000000000789c */ /* 0x000fe20003f0f070 */
[----:B------:R-:W-:Y:S01]  /*12c0*/  LOP3.LUT R7, R7, UR8, RZ, 0x3c, !PT ;  /* 0x0000000807077c12 */ /* 0x000fe2000f8e3cff */
[----:B------:R-:W-:Y:S09]  /*12d0*/  @P1 BRA `(.L_x_19) ;  /* 0xfffffff800e41947 */ /* 0x000ff2000383ffff */
.L_x_14:
[----:B------:R-:W-:Y:S02]  /*12e0*/  WARPGROUP.DEPBAR.LE gsb0, 0x0 ;  /* 0x00008000000079c5 */ /* 0x000fe40000010000 */
[----:B------:R-:W-:Y:S05]  /*12f0*/  @!P0 BRA `(.L_x_20) ;  /* 0x0000000000448947 */ /* 0x000fea0003800000 */
[----:B------:R-:W-:-:S04]  /*1300*/  LOP3.LUT R4, R2, 0x1, RZ, 0xfc, !PT ;  /* 0x0000000102047812 */ /* 0x000fc800078efcff */
[----:B------:R-:W-:-:S13]  /*1310*/  ISETP.NE.AND P0, PT, R4, 0x3, PT ;  /* 0x000000030400780c */ /* 0x000fda0003f05270 */
[----:B------:R-:W-:Y:S05]  /*1320*/  @!P0 BRA `(.L_x_21) ;  /* 0x0000000000048947 */ /* 0x000fea0003800000 */
[----:B------:R-:W-:Y:S01]  /*1330*/  BPT.TRAP 0x1 ;  /* 0x000000040000795c */ /* 0x000fe20000300000 */
.L_x_21:
[----:B0-----:R-:W0:Y:S01]  /*1340*/  S2R R6, SR_CgaCtaId ;  /* 0x0000000000067919 */ /* 0x001e220000008800 */
[----:B------:R-:W-:Y:S01]  /*1350*/  IMAD.WIDE.U32 R4, R3, 0x38e38e39, RZ ;  /* 0x38e38e3903047825 */ /* 0x000fe200078e00ff */
[----:B------:R-:W-:-:S04]  /*1360*/  ISETP.GT.U32.AND P0, PT, R2, 0x1, PT ;  /* 0x000000010200780c */ /* 0x000fc80003f04070 */
[----:B------:R-:W-:Y:S02]  /*1370*/  SHF.R.U32.HI R4, RZ, 0x1, R5 ;  /* 0x00000001ff047819 */ /* 0x000fe40000011605 */
[----:B------:R-:W-:-:S03]  /*1380*/  MOV R5, 0x400 ;  /* 0x0000040000057802 */ /* 0x000fc60000000f00 */
[----:B------:R-:W-:Y:S01]  /*1390*/  IMAD R3, R4, -0x9, R3 ;  /* 0xfffffff704037824 */ /* 0x000fe200078e0203 */
[----:B0-----:R-:W-:-:S05]  /*13a0*/  LEA R6, R6, R5, 0x18 ;  /* 0x0000000506067211 */ /* 0x001fca00078ec0ff */
[----:B------:R-:W-:-:S04]  /*13b0*/  IMAD R3, R3, 0x8, R6 ;  /* 0x0000000803037824 */ /* 0x000fc800078e0206 */
[----:B------:R-:W-:-:S05]  /*13c0*/  VIADD R3, R3, 0x36048 ;  /* 0x0003604803037836 */ /* 0x000fca0000000000 */
[----:B------:R-:W-:-:S04]  /*13d0*/  PRMT R3, RZ, 0x654, R3 ;  /* 0x00000654ff037816 */ /* 0x000fc80000000003 */
[----:B------:R1:W-:Y:S01]  /*13e0*/  SYNCS.ARRIVE.TRANS64.RED.A1T0 RZ, [R3+URZ], RZ ;  /* 0x000000ff03ff79a7 */ /* 0x0003e2000810043f */
[----:B------:R-:W-:Y:S05]  /*13f0*/  @P0 BRA `(.L_x_20) ;  /* 0x0000000000040947 */ /* 0x000fea0003800000 */
[----:B------:R-:W-:Y:S01]  /*1400*/  BPT.TRAP 0x1 ;  /* 0x000000040000795c */ /* 0x000fe20000300000 */
.L_x_20:
[----:B-1----:R-:W1:Y:S01]  /*1410*/  S2R R3, SR_TID.X ;  /* 0x0000000000037919 */ /* 0x002e620000002100 */
[----:B------:R-:W-:Y:S01]  /*1420*/  ULDC.64 UR4, c[0x0][0x280] ;  /* 0x0000a00000047ab9 */ /* 0x000fe20000000a00 */
[----:B0-----:R-:W0:Y:S01]  /*1430*/  S2R R5, SR_CTAID.Y ;  /* 0x0000000000057919 */ /* 0x001e220000002600 */
[----:B------:R-:W2:Y:S01]  /*1440*/  S2R R13, SR_CTAID.X ;  /* 0x00000000000d7919 */ /* 0x000ea20000002500 */
[----:B-1----:R-:W-:-:S04]  /*1450*/  SHF.R.S32.HI R2, RZ, 0x1f, R3 ;  /* 0x0000001fff027819 */ /* 0x002fc80000011403 */
[----:B------:R-:W-:Y:S01]  /*1460*/  LEA.HI R2, R2, R3, RZ, 0x7 ;  /* 0x0000000302027211 */ /* 0x000fe200078f38ff */
[----:B0-----:R-:W-:-:S03]  /*1470*/  IMAD.SHL.U32 R5, R5, 0x40, RZ ;  /* 0x0000004005057824 */ /* 0x001fc600078e00ff */
[----:B------:R-:W-:Y:S01]  /*1480*/  LOP3.LUT R2, R2, 0xffffff80, RZ, 0xc0, !PT ;  /* 0xffffff8002027812 */ /* 0x000fe200078ec0ff */
[----:B--2---:R-:W-:Y:S01]  /*1490*/  IMAD.SHL.U32 R10, R13, 0x80, RZ ;  /* 0x000000800d0a7824 */ /* 0x004fe200078e00ff */
[----:B------:R-:W-:-:S03]  /*14a0*/  ISETP.GE.AND P0, PT, R5, UR5, PT ;  /* 0x0000000505007c0c */ /* 0x000fc6000bf06270 */
[----:B------:R-:W-:Y:S01]  /*14b0*/  IMAD.IADD R2, R3, 0x1, -R2 ;  /* 0x0000000103027824 */ /* 0x000fe200078e0a02 */
[----:B------:R-:W-:-:S04]  /*14c0*/  ISETP.GE.OR P0, PT, R10, UR4, P0 ;  /* 0x000000040a007c0c */ /* 0x000fc80008706670 */
[----:B------:R-:W-:-:S04]  /*14d0*/  SHF.R.S32.HI R3, RZ, 0x1f, R2 ;  /* 0x0000001fff037819 */ /* 0x000fc80000011402 */
[----:B------:R-:W-:-:S04]  /*14e0*/  LEA.HI R4, R3, R2, RZ, 0x2 ;  /* 0x0000000203047211 */ /* 0x000fc800078f10ff */
[--C-:B------:R-:W-:Y:S02]  /*14f0*/  SHF.R.S32.HI R16, RZ, 0x2, R4.reuse ;  /* 0x00000002ff107819 */ /* 0x100fe40000011404 */
[----:B------:R-:W-:-:S04]  /*1500*/  SHF.R.S32.HI R7, RZ, 0x1f, R4 ;  /* 0x0000001fff077819 */ /* 0x000fc80000011404 */
[----:B------:R-:W-:-:S04]  /*1510*/  LEA.HI R7, R7, R16, RZ, 0x3 ;  /* 0x0000001007077211 */ /* 0x000fc800078f18ff */
[----:B------:R-:W-:Y:S01]  /*1520*/  LOP3.LUT R17, R7, 0xfffffff8, RZ, 0xc0, !PT ;  /* 0xfffffff807117812 */ /* 0x000fe200078ec0ff */
[----:B------:R-:W-:Y:S06]  /*1530*/  @P0 EXIT ;  /* 0x000000000000094d */ /* 0x000fec0003800000 */
[----:B------:R-:W0:Y:S01]  /*1540*/  LDC.64 R6, c[0x0][0x5d0] ;  /* 0x00017400ff067b82 */ /* 0x000e220000000a00 */
[----:B------:R-:W-:Y:S01]  /*1550*/  IMAD.IADD R16, R16, 0x1, -R17 ;  /* 0x0000000110107824 */ /* 0x000fe200078e0a11 */
[----:B------:R-:W-:Y:S02]  /*1560*/  LOP3.LUT R9, R4, 0x7ffffffc, RZ, 0xc0, !PT ;  /* 0x7ffffffc04097812 */ /* 0x000fe400078ec0ff */
[----:B------:R-:W-:Y:S02]  /*1570*/  LEA.HI R3, R3, R2, RZ, 0x5 ;  /* 0x0000000203037211 */ /* 0x000fe400078f28ff */
[----:B------:R-:W-:Y:S01]  /*1580*/  SHF.R.S32.HI R17, RZ, 0x1f, R16 ;  /* 0x0000001fff117819 */ /* 0x000fe20000011410 */
[----:B------:R-:W-:Y:S01]  /*1590*/  IMAD.IADD R9, R2, 0x1, -R9 ;  /* 0x0000000102097824 */ /* 0x000fe200078e0a09 */
[----:B------:R-:W-:Y:S02]  /*15a0*/  SHF.R.S32.HI R11, RZ, 0x5, R3 ;  /* 0x00000005ff0b7819 */ /* 0x000fe40000011403 */
[----:B---3-5:R-:W-:Y:S01]  /*15b0*/  FSETP.NEU.AND P1, PT, R14, RZ, PT ;  /* 0x000000ff0e00720b */ /* 0x028fe20003f2d000 */
[----:B------:R-:W-:-:S02]  /*15c0*/  IMAD.SHL.U32 R8, R9, 0x2, RZ ;  /* 0x0000000209087824 */ /* 0x000fc400078e00ff */
[----:B------:R-:W-:-:S03]  /*15d0*/  IMAD.WIDE R2, R13, 0x80, R16 ;  /* 0x000000800d027825 */ /* 0x000fc600078e0210 */
[----:B------:R-:W-:Y:S01]  /*15e0*/  IADD3 R4, P0, R5, R8, RZ ;  /* 0x0000000805047210 */ /* 0x000fe20007f1e0ff */
[C---:B------:R-:W-:Y:S01]  /*15f0*/  IMAD R9, R11.reuse, -0x10, -R10 ;  /* 0xfffffff00b097824 */ /* 0x040fe200078e0a0a */
[----:B------:R-:W-:Y:S01]  /*1600*/  SHF.R.S32.HI R10, RZ, 0x1f, R8 ;  /* 0x0000001fff0a7819 */ /* 0x000fe20000011408 */
[----:B------:R-:W-:Y:S01]  /*1610*/  IMAD.WIDE R2, R11, 0x10, R2 ;  /* 0x000000100b027825 */ /* 0x000fe200078e0202 */
[----:B------:R-:W-:Y:S02]  /*1620*/  IADD3 R15, -R8, UR5, -R5 ;  /* 0x00000005080f7c10 */ /* 0x000fe4000fffe905 */
[----:B------:R-:W-:Y:S01]  /*1630*/  LEA.HI.X.SX32 R5, R5, R10, 0x1, P0 ;  /* 0x0000000a05057211 */ /* 0x000fe200000f0eff */
[-C--:B0-----:R-:W-:Y:S01]  /*1640*/  IMAD R8, R3, R6.reuse, RZ ;  /* 0x0000000603087224 */ /* 0x081fe200078e02ff */
[----:B------:R-:W-:Y:S01]  /*1650*/  IADD3 R16, R9, UR4, -R16 ;  /* 0x0000000409107c10 */ /* 0x000fe2000fffe810 */
[----:B------:R-:W-:Y:S01]  /*1660*/  IMAD.SHL.U32 R20, R6, 0x8, RZ ;  /* 0x0000000806147824 */ /* 0x000fe200078e00ff */
[----:B------:R-:W-:Y:S01]  /*1670*/  ISETP.GT.AND P4, PT, R15, RZ, PT ;  /* 0x000000ff0f00720c */ /* 0x000fe20003f84270 */
[----:B------:R-:W-:Y:S01]  /*1680*/  IMAD.WIDE.U32 R10, R2, R6, R4 ;  /* 0x00000006020a7225 */ /* 0x000fe200078e0004 */
[----:B------:R-:W-:-:S02]  /*1690*/  SHF.L.U64.HI R19, R6, 0x3, R7 ;  /* 0x0000000306137819 */ /* 0x000fc40000010207 */
[----:B------:R-:W-:Y:S01]  /*16a0*/  P2R R9, PR, RZ, 0x10 ;  /* 0x00000010ff097803 */ /* 0x000fe20000000000 */
[----:B------:R-:W-:Y:S01]  /*16b0*/  IMAD R13, R2, R7, R8 ;  /* 0x00000007020d7224 */ /* 0x000fe200078e0208 */
[----:B------:R-:W-:Y:S01]  /*16c0*/  ISETP.GT.AND P0, PT, R16, RZ, P4 ;  /* 0x000000ff1000720c */ /* 0x000fe20002704270 */
[C---:B------:R-:W-:Y:S01]  /*16d0*/  IMAD.SHL.U32 R17, R6.reuse, 0x40, RZ ;  /* 0x0000004006117824 */ /* 0x040fe200078e00ff */
[----:B------:R-:W-:Y:S01]  /*16e0*/  SHF.L.U64.HI R18, R6, 0x6, R7 ;  /* 0x0000000606127819 */ /* 0x000fe20000010207 */
[----:B------:R-:W-:Y:S01]  /*16f0*/  IMAD.IADD R13, R11, 0x1, R13 ;  /* 0x000000010b0d7824 */ /* 0x000fe200078e020d */
[----:B------:R-:W-:Y:S09]  /*1700*/  @!P1 BRA `(.L_x_22) ;  /* 0x0000003000209947 */ /* 0x000ff20003800000 */
[----:B------:R-:W-:Y:S01]  /*1710*/  ULDC.64 UR6, c[0x0][0x5b0] ;  /* 0x00016c0000067ab9 */ /* 0x000fe20000000a00 */
[----:B------:R-:W-:Y:S01]  /*1720*/  ULDC.64 UR8, c[0x0][0x5a8] ;  /* 0x00016a0000087ab9 */ /* 0x000fe20000000a00 */
[----:B------:R-:W-:Y:S01]  /*1730*/  IMAD R21, R3, UR6, RZ ;  /* 0x0000000603157c24 */ /* 0x000fe2000f8e02ff */
[----:B------:R-:W-:Y:S01]  /*1740*/  ULDC.64 UR4, c[0x0][0x5c8] ;  /* 0x0001720000047ab9 */ /* 0x000fe20000000a00 */
[----:B------:R-:W-:-:S04]  /*1750*/  IMAD.WIDE.U32 R8, R2, UR6, R4 ;  /* 0x0000000602087c25 */ /* 0x000fc8000f8e0004 */
[----:B------:R-:W-:Y:S01]  /*1760*/  IMAD R21, R2, UR7, R21 ;  /* 0x0000000702157c24 */ /* 0x000fe2000f8e0215 */
[----:B------:R-:W-:-:S03]  /*1770*/  LEA R6, P1, R8, UR8, 0x2 ;  /* 0x0000000808067c11 */ /* 0x000fc6000f8210ff */
[----:B------:R-:W-:-:S05]  /*1780*/  IMAD.IADD R7, R9, 0x1, R21 ;  /* 0x0000000109077824 */ /* 0x000fca00078e0215 */
[----:B------:R-:W-:-:S05]  /*1790*/  LEA.HI.X R7, R8, UR9, R7, 0x2, P1 ;  /* 0x0000000908077c11 */ /* 0x000fca00088f1407 */
[----:B------:R-:W2:Y:S01]  /*17a0*/  @P0 LDG.E.LTC128B R11, desc[UR12][R6.64] ;  /* 0x0000000c060b0981 */ /* 0x000ea2000c1e1920 */
[----:B------:R-:W-:Y:S01]  /*17b0*/  ISETP.GT.AND P3, PT, R15, 0x1, PT ;  /* 0x000000010f00780c */ /* 0x000fe20003f64270 */
[----:B------:R-:W-:Y:S01]  /*17c0*/  BSSY B0, `(.L_x_23) ;  /* 0x000000d000007945 */ /* 0x000fe20003800000 */
[----:B------:R-:W-:Y:S02]  /*17d0*/  LEA R8, P2, R10, UR4, 0x2 ;  /* 0x000000040a087c11 */ /* 0x000fe4000f8410ff */
[----:B------:R-:W-:Y:S02]  /*17e0*/  ISETP.GT.AND P1, PT, R16, RZ, P3 ;  /* 0x000000ff1000720c */ /* 0x000fe40001f24270 */
[----:B--2---:R-:W-:Y:S01]  /*17f0*/  LOP3.LUT R9, R11, 0xffffe000, RZ, 0xc0, !PT ;  /* 0xffffe0000b097812 */ /* 0x004fe200078ec0ff */
[----:B------:R-:W-:-:S04]  /*1800*/  IMAD.MOV.U32 R22, RZ, RZ, R11 ;  /* 0x000000ffff167224 */ /* 0x000fc800078e000b */
[----:B------:R-:W-:-:S04]  /*1810*/  FMUL R9, R9, R14 ;  /* 0x0000000e09097220 */ /* 0x000fc80000400000 */
[----:B------:R-:W-:Y:S01]  /*1820*/  FFMA R23, R56, R0, R9 ;  /* 0x0000000038177223 */ /* 0x000fe20000000009 */
[----:B------:R-:W-:Y:S02]  /*1830*/  P2R R9, PR, RZ, 0x8 ;  /* 0x00000008ff097803 */ /* 0x000fe40000000000 */
[----:B------:R-:W-:Y:S02]  /*1840*/  LEA.HI.X R9, R10, UR5, R13, 0x2, P2 ;  /* 0x000000050a097c11 */ /* 0x000fe400090f140d */
[----:B------:R-:W-:-:S05]  /*1850*/  F2FP.TF32.F32.PACK_B R23, R23 ;  /* 0x00000017ff17723e */ /* 0x000fca00024050ff */
[----:B------:R0:W-:Y:S01]  /*1860*/  @P0 STG.E desc[UR12][R8.64], R23 ;  /* 0x0000001708000986 */ /* 0x0001e2000c10190c */
[----:B------:R-:W-:Y:S05]  /*1870*/  @!P1 BRA `(.L_x_24) ;  /* 0x0000000000049947 */ /* 0x000fea0003800000 */
[----:B------:R1:W5:Y:S02]  /*1880*/  LDG.E.LTC128B R22, desc[UR12][R6.64+0x4] ;  /* 0x0000040c06167981 */ /* 0x000364000c1e1920 */
.L_x_24:
[----:B------:R-:W-:Y:S05]  /*1890*/  BSYNC B0 ;  /* 0x0000000000007941 */ /* 0x000fea0003800000 */
.L_x_23:
[----:B------:R-:W-:Y:S01]  /*18a0*/  USHF.L.U32 UR4, UR6, 0x3, URZ ;  /* 0x0000000306047899 */ /* 0x000fe2000800063f */
[----:B0----5:R-:W-:Y:S01]  /*18b0*/  LOP3.LUT R23, R22, 0xffffe000, RZ, 0xc0, !PT ;  /* 0xffffe00016177812 */ /* 0x021fe200078ec0ff */
[----:B------:R-:W-:Y:S01]  /*18c0*/  USHF.L.U64.HI UR5, UR6, 0x3, UR7 ;  /* 0x0000000306057899 */ /* 0x000fe20008010207 */
[----:B------:R-:W-:-:S03]  /*18d0*/  ISETP.GT.AND P0, PT, R16, 0x8, P4 ;  /* 0x000000081000780c */ /* 0x000fc60002704270 */
[----:B------:R-:W-:Y:S02]  /*18e0*/  IMAD.U32 R10, RZ, RZ, UR4 ;  /* 0x00000004ff0a7e24 */ /* 0x000fe4000f8e00ff */
[----:B------:R-:W-:Y:S01]  /*18f0*/  FMUL R56, R23, R14 ;  /* 0x0000000e17387220 */ /* 0x000fe20000400000 */
[----:B------:R-:W-:-:S03]  /*1900*/  IMAD.U32 R11, RZ, RZ, UR5 ;  /* 0x00000005ff0b7e24 */ /* 0x000fc6000f8e00ff */
[----:B------:R-:W-:Y:S01]  /*1910*/  FFMA R57, R57, R0, R56 ;  /* 0x0000000039397223 */ /* 0x000fe20000000038 */
[----:B------:R-:W-:-:S04]  /*1920*/  IMAD.WIDE.U32 R12, R2, UR6, R10 ;  /* 0x00000006020c7c25 */ /* 0x000fc8000f8e000a */
[----:B------:R-:W-:Y:S02]  /*1930*/  F2FP.TF32.F32.PACK_B R57, R57 ;  /* 0x00000039ff39723e */ /* 0x000fe400024050ff */
[----:B------:R-:W-:-:S03]  /*1940*/  IADD3 R23, P2, R4, R12, RZ ;  /* 0x0000000c04177210 */ /* 0x000fc60007f5e0ff */
[----:B------:R0:W-:Y:S01]  /*1950*/  @P1 STG.E desc[UR12][R8.64+0x4], R57 ;  /* 0x0000043908001986 */ /* 0x0001e2000c10190c */
[----:B------:R-:W-:Y:S02]  /*1960*/  IADD3.X R56, R5, R21, R13, P2, !PT ;  /* 0x0000001505387210 */ /* 0x000fe400017fe40d */
[----:B------:R-:W-:-:S04]  /*1970*/  LEA R12, P2, R23, UR8, 0x2 ;  /* 0x00000008170c7c11 */ /* 0x000fc8000f8410ff */
[----:B------:R-:W-:-:S05]  /*1980*/  LEA.HI.X R13, R23, UR9, R56, 0x2, P2 ;  /* 0x00000009170d7c11 */ /* 0x000fca00090f1438 */
[----:B------:R-:W2:Y:S01]  /*1990*/  @P0 LDG.E.LTC128B R22, desc[UR12][R12.64] ;  /* 0x0000000c0c160981 */ /* 0x000ea2000c1e1920 */
[C---:B------:R-:W-:Y:S01]  /*19a0*/  IMAD.SHL.U32 R23, R20.reuse, 0x4, RZ ;  /* 0x0000000414177824 */ /* 0x040fe200078e00ff */
[----:B------:R-:W-:Y:S01]  /*19b0*/  SHF.L.U64.HI R19, R20, 0x2, R19 ;  /* 0x0000000214137819 */ /* 0x000fe20000010213 */
[----:B------:R-:W-:Y:S01]  /*19c0*/  BSSY B0, `(.L_x_25) ;  /* 0x000000b000007945 */ /* 0x000fe20003800000 */
[----:B------:R-:W-:Y:S02]  /*19d0*/  ISETP.GT.AND P1, PT, R16, 0x8, P3 ;  /* 0x000000081000780c */ /* 0x000fe40001f24270 */
[----:B------:R-:W-:Y:S02]  /*19e0*/  IADD3 R20, P2, R23, R8, RZ ;  /* 0x0000000817147210 */ /* 0x000fe40007f5e0ff */
[----:B--2---:R-:W-:-:S05]  /*19f0*/  LOP3.LUT R21, R22, 0xffffe000, RZ, 0xc0, !PT ;  /* 0xffffe00016157812 */ /* 0x004fca00078ec0ff */
[----:B------:R-:W-:-:S04]  /*1a00*/  FMUL R21, R21, R14 ;  /* 0x0000000e15157220 */ /* 0x000fc80000400000 */
[----:B------:R-:W-:Y:S01]  /*1a10*/  FFMA R89, R58, R0, R21 ;  /* 0x000000003a597223 */ /* 0x000fe20000000015 */
[----:B------:R-:W-:-:S04]  /*1a20*/  IMAD.X R21, R19, 0x1, R9, P2 ;  /* 0x0000000113157824 */ /* 0x000fc800010e0609 */
[----:B------:R-:W-:-:S05]  /*1a30*/  F2FP.TF32.F32.PACK_B R89, R89 ;  /* 0x00000059ff59723e */ /* 0x000fca00024050ff */
[----:B------:R0:W-:Y:S01]  /*1a40*/  @P0 STG.E desc[UR12][R20.64], R89 ;  /* 0x0000005914000986 */ /* 0x0001e2000c10190c */
[----:B------:R-:W-:Y:S05]  /*1a50*/  @!P1 BRA `(.L_x_26) ;  /* 0x0000000000049947 */ /* 0x000fea0003800000 */
[----:B------:R2:W5:Y:S02]  /*1a60*/  LDG.E.LTC128B R22, desc[UR12][R12.64+0x4] ;  /* 0x0000040c0c167981 */ /* 0x000564000c1e1920 */
.L_x_26:
[----:B------:R-:W-:Y:S05]  /*1a70*/  BSYNC B0 ;  /* 0x0000000000007941 */ /* 0x000fea0003800000 */
.L_x_25:
[----:B0----5:R-:W-:Y:S01]  /*1a80*/  LOP3.LUT R57, R22, 0xffffe000, RZ, 0xc0, !PT ;  /* 0xffffe00016397812 */ /* 0x021fe200078ec0ff */
[----:B------:R-:W-:Y:S01]  /*1a90*/  BSSY B0, `(.L_x_27) ;  /* 0x000000a000007945 */ /* 0x000fe20003800000 */
[----:B------:R-:W-:-:S03]  /*1aa0*/  ISETP.GT.AND P3, PT, R15, 0x8, PT ;  /* 0x000000080f00780c */ /* 0x000fc60003f64270 */
[----:B------:R-:W-:Y:S01]  /*1ab0*/  FMUL R56, R57, R14 ;  /* 0x0000000e39387220 */ /* 0x000fe20000400000 */
[----:B------:R-:W-:-:S03]  /*1ac0*/  ISETP.GT.AND P0, PT, R16, RZ, P3 ;  /* 0x000000ff1000720c */ /* 0x000fc60001f04270 */
[----:B------:R-:W-:Y:S01]  /*1ad0*/  FFMA R59, R59, R0, R56 ;  /* 0x000000003b3b7223 */ /* 0x000fe20000000038 */
[----:B------:R-:W-:-:S04]  /*1ae0*/  P2R R56, PR, RZ, 0x8 ;  /* 0x00000008ff387803 */ /* 0x000fc80000000000 */
[----:B------:R-:W-:-:S05]  /*1af0*/  F2FP.TF32.F32.PACK_B R59, R59 ;  /* 0x0000003bff3b723e */ /* 0x000fca00024050ff */
[----:B------:R0:W-:Y:S01]  /*1b00*/  @P1 STG.E desc[UR12][R20.64+0x4], R59 ;  /* 0x0000043b14001986 */ /* 0x0001e2000c10190c */
[----:B------:R-:W-:Y:S05]  /*1b10*/  @!P0 BRA `(.L_x_28) ;  /* 0x0000000000048947 */ /* 0x000fea0003800000 */
[----:B------:R3:W5:Y:S02]  /*1b20*/  LDG.E.LTC128B R22, desc[UR12][R6.64+0x20] ;  /* 0x0000200c06167981 */ /* 0x000764000c1e1920 */
.L_x_28:
[----:B------:R-:W-:Y:S05]  /*1b30*/  BSYNC B0 ;  /* 0x0000000000007941 */ /* 0x000fea0003800000 */
.L_x_27:
[----:B-----5:R-:W-:Y:S01]  /*1b40*/  LOP3.LUT R57, R22, 0xffffe000, RZ, 0xc0, !PT ;  /* 0xffffe00016397812 */ /* 0x020fe200078ec0ff */
[----:B------:R-:W-:Y:S01]  /*1b50*/  BSSY B0, `(.L_x_29) ;  /* 0x000000a000007945 */ /* 0x000fe20003800000 */
[----:B------:R-:W-:-:S03]  /*1b60*/  ISETP.GT.AND P2, PT, R15, 0x9, PT ;  /* 0x000000090f00780c */ /* 0x000fc60003f44270 */
[----:B------:R-:W-:Y:S01]  /*1b70*/  FMUL R57, R57, R14 ;  /* 0x0000000e39397220 */ /* 0x000fe20000400000 */
[----:B------:R-:W-:Y:S02]  /*1b80*/  ISETP.GT.AND P1, PT, R16, RZ, P2 ;  /* 0x000000ff1000720c */ /* 0x000fe40001724270 */
[----:B------:R-:W-:Y:S01]  /*1b90*/  P2R R56, PR, RZ, 0x4 ;  /* 0x00000004ff387803 */ /* 0x000fe20000000000 */
[----:B------:R-:W-:-:S05]  /*1ba0*/  FFMA R57, R60, R0, R57 ;  /* 0x000000003c397223 */ /* 0x000fca0000000039 */
[----:B------:R-:W-:-:S05]  /*1bb0*/  F2FP.TF32.F32.PACK_B R57, R57 ;  /* 0x00000039ff39723e */ /* 0x000fca00024050ff */
[----:B------:R4:W-:Y:S01]  /*1bc0*/  @P0 STG.E desc[UR12][R8.64+0x20], R57 ;  /* 0x0000203908000986 */ /* 0x0009e2000c10190c */
[----:B------:R-:W-:Y:S05]  /*1bd0*/  @!P1 BRA `(.L_x_30) ;  /* 0x0000000000049947 */ /* 0x000fea0003800000 */
[----:B------:R0:W5:Y:S02]  /*1be0*/  LDG.E.LTC128B R22, desc[UR12][R6.64+0x24] ;  /* 0x0000240c06167981 */ /* 0x000164000c1e1920 */
.L_x_30:
[----:B------:R-:W-:Y:S05]  /*1bf0*/  BSYNC B0 ;  /* 0x0000000000007941 */ /* 0x000fea0003800000 */
.L_x_29:
[----:B----45:R-:W-:Y:S01]  /*1c00*/  LOP3.LUT R57, R22, 0xffffe000, RZ, 0xc0, !PT ;  /* 0xffffe00016397812 */ /* 0x030fe200078ec0ff */
[----:B------:R-:W-:Y:S01]  /*1c10*/  BSSY B0, `(.L_x_31) ;  /* 0x0000008000007945 */ /* 0x000fe20003800000 */
[----:B------:R-:W-:-:S03]  /*1c20*/  ISETP.GT.AND P0, PT, R16, 0x8, P3 ;  /* 0x000000081000780c */ /* 0x000fc60001f04270 */
[----:B------:R-:W-:-:S04]  /*1c30*/  FMUL R56, R57, R14 ;  /* 0x0000000e39387220 */ /* 0x000fc80000400000 */
[----:B------:R-:W-:-:S05]  /*1c40*/  FFMA R61, R61, R0, R56 ;  /* 0x000000003d3d7223 */ /* 0x000fca0000000038 */
[----:B------:R-:W-:-:S05]  /*1c50*/  F2FP.TF32.F32.PACK_B R61, R61 ;  /* 0x0000003dff3d723e */ /* 0x000fca00024050ff */
[----:B------:R4:W-:Y:S01]  /*1c60*/  @P1 STG.E desc[UR12][R8.64+0x24], R61 ;  /* 0x0000243d08001986 */ /* 0x0009e2000c10190c */
[----:B------:R-:W-:Y:S05]  /*1c70*/  @!P0 BRA `(.L_x_32) ;  /* 0x0000000000048947 */ /* 0x000fea0003800000 */
[----:B------:R0:W5:Y:S02]  /*1c80*/  LDG.E.LTC128B R22, desc[UR12][R12.64+0x20] ;  /* 0x0000200c0c167981 */ /* 0x000164000c1e1920 */
.L_x_32:
[----:B------:R-:W-:Y:S05]  /*1c90*/  BSYNC B0 ;  /* 0x0000000000007941 */ /* 0x000fea0003800000 */
.L_x_31:
[----:B-----5:R-:W-:Y:S01]  /*1ca0*/  LOP3.LUT R57, R22, 0xffffe000, RZ, 0xc0, !PT ;  /* 0xffffe00016397812 */ /* 0x020fe200078ec0ff */
[----:B------:R-:W-:Y:S01]  /*1cb0*/  BSSY B0, `(.L_x_33) ;  /* 0x0000009000007945 */ /* 0x000fe20003800000 */
[----:B------:R-:W-:-:S03]  /*1cc0*/  ISETP.GT.AND P1, PT, R16, 0x8, P2 ;  /* 0x000000081000780c */ /* 0x000fc60001724270 */
[----:B------:R-:W-:-:S04]  /*1cd0*/  FMUL R57, R57, R14 ;  /* 0x0000000e39397220 */ /* 0x000fc80000400000 */
[----:B0-----:R-:W-:Y:S01]  /*1ce0*/  FFMA R59, R62, R0, R57 ;  /* 0x000000003e3b7223 */ /* 0x001fe20000000039 */
[----:B------:R-:W-:-:S04]  /*1cf0*/  IMAD.SHL.U32 R57, R17, 0x4, RZ ;  /* 0x0000000411397824 */ /* 0x000fc800078e00ff */
[----:B------:R-:W-:-:S05]  /*1d00*/  F2FP.TF32.F32.PACK_B R59, R59 ;  /* 0x0000003bff3b723e */ /* 0x000fca00024050ff */
[----:B------:R0:W-:Y:S01]  /*1d10*/  @P0 STG.E desc[UR12][R20.64+0x20], R59 ;  /* 0x0000203b14000986 */ /* 0x0001e2000c10190c */
[----:B------:R-:W-:Y:S05]  /*1d20*/  @!P1 BRA `(.L_x_34) ;  /* 0x0000000000049947 */ /* 0x000fea0003800000 */
[----:B------:R0:W5:Y:S02]  /*1d30*/  LDG.E.LTC128B R22, desc[UR12][R12.64+0x24] ;  /* 0x0000240c0c167981 */ /* 0x000164000c1e1920 */
.L_x_34:
[----:B------:R-:W-:Y:S05]  /*1d40*/  BSYNC B0 ;  /* 0x0000000000007941 */ /* 0x000fea0003800000 */
.L_x_33:
[----:B0----5:R-:W-:Y:S01]  /*1d50*/  LOP3.LUT R59, R22, 0xffffe000, RZ, 0xc0, !PT ;  /* 0xffffe000163b7812 */ /* 0x021fe200078ec0ff */
[----:B------:R-:W-:Y:S01]  /*1d60*/  BSSY B0, `(.L_x_35) ;  /* 0x000000d000007945 */ /* 0x000fe20003800000 */
[----:B------:R-:W-:Y:S02]  /*1d70*/  SHF.L.U64.HI R17, R17, 0x2, R18 ;  /* 0x0000000211117819 */ /* 0x000fe40000010212 */
[----:B------:R-:W-:Y:S01]  /*1d80*/  IADD3 R18, P0, P2, R57, R8, R23 ;  /* 0x0000000839127210 */ /* 0x000fe20007a1e017 */
[----:B------:R-:W-:Y:S01]  /*1d90*/  FMUL R56, R59, R14 ;  /* 0x0000000e3b387220 */ /* 0x000fe20000400000 */
[----:B------:R-:W-:Y:S02]  /*1da0*/  ISETP.GT.AND P3, PT, R15, 0x10, PT ;  /* 0x000000100f00780c */ /* 0x000fe40003f64270 */
[----:B------:R-:W-:Y:S01]  /*1db0*/  IADD3.X R19, R17, R9, R19, P0, P2 ;  /* 0x0000000911137210 */ /* 0x000fe200007e4413 */
[----:B------:R-:W-:Y:S01]  /*1dc0*/  FFMA R63, R63, R0, R56 ;  /* 0x000000003f3f7223 */ /* 0x000fe20000000038 */
[----:B------:R-:W-:-:S02]  /*1dd0*/  ISETP.GT.AND P0, PT, R16, RZ, P3 ;  /* 0x000000ff1000720c */ /* 0x000fc40001f04270 */
[----:B------:R-:W-:Y:S02]  /*1de0*/  P2R R23, PR, RZ, 0x8 ;  /* 0x00000008ff177803 */ /* 0x000fe40000000000 */
[----:B------:R-:W-:-:S05]  /*1df0*/  F2FP.TF32.F32.PACK_B R63, R63 ;  /* 0x0000003fff3f723e */ /* 0x000fca00024050ff */
[----:B------:R0:W-:Y:S04]  /*1e00*/  @P1 STG.E desc[UR12][R20.64+0x24], R63 ;  /* 0x0000243f14001986 */ /* 0x0001e8000c10190c */
[----:B------:R-:W-:Y:S05]  /*1e10*/  @!P0 BRA `(.L_x_36) ;  /* 0x0000000000048947 */ /* 0x000fea0003800000 */
[----:B------:R0:W5:Y:S02]  /*1e20*/  LDG.E.LTC128B R22, desc[UR12][R6.64+0x40] ;  /* 0x0000400c06167981 */ /* 0x000164000c1e1920 */
.L_x_36:
[----:B------:R-:W-:Y:S05]  /*1e30*/  BSYNC B0 ;  /* 0x0000000000007941 */ /* 0x000fea0003800000 */
.L_x_35:
[----:B-----5:R-:W-:Y:S01]  /*1e40*/  LOP3.LUT R23, R22, 0xffffe000, RZ, 0xc0, !PT ;  /* 0xffffe00016177812 */ /* 0x020fe200078ec0ff */
[----:B------:R-:W-:Y:S01]  /*1e50*/  BSSY B0, `(.L_x_37) ;  /* 0x000000a000007945 */ /* 0x000fe20003800000 */
[----:B------:R-:W-:-:S03]  /*1e60*/  ISETP.GT.AND P1, PT, R15, 0x11, PT ;  /* 0x000000110f00780c */ /* 0x000fc60003f24270 */
[----:B------:R-:W-:-:S04]  /*1e70*/  FMUL R23, R23, R14 ;  /* 0x0000000e17177220 */ /* 0x000fc80000400000 */
[----:B------:R-:W-:-:S05]  /*1e80*/  FFMA R23, R64, R0, R23 ;  /* 0x0000000040177223 */ /* 0x000fca0000000017 */
[----:B------:R-:W-:-:S05]  /*1e90*/  F2FP.TF32.F32.PACK_B R23, R23 ;  /* 0x00000017ff17723e */ /* 0x000fca00024050ff */
[----:B------:R1:W-:Y:S01]  /*1ea0*/  @P0 STG.E desc[UR12][R8.64+0x40], R23 ;  /* 0x0000401708000986 */ /* 0x0003e2000c10190c */
[----:B------:R-:W-:Y:S02]  /*1eb0*/  ISETP.GT.AND P0, PT, R16, RZ, P1 ;  /* 0x000000ff1000720c */ /* 0x000fe40000f04270 */
[----:B-1----:R-:W-:-:S11]  /*1ec0*/  P2R R23, PR, RZ, 0x2 ;  /* 0x00000002ff177803 */ /* 0x002fd60000000000 */
[----:B------:R-:W-:Y:S05]  /*1ed0*/  @!P0 BRA `(.L_x_38) ;  /* 0x0000000000048947 */ /* 0x000fea0003800000 */
[----:B------:R1:W5:Y:S02]  /*1ee0*/  LDG.E.LTC128B R22, desc[UR12][R6.64+0x44] ;  /* 0x0000440c06167981 */ /* 0x000364000c1e1920 */
.L_x_38:
[----:B------:R-:W-:Y:S05]  /*1ef0*/  BSYNC B0 ;  /* 0x0000000000007941 */ /* 0x000fea0003800000 */
.L_x_37:
[----:B-----5:R-:W-:Y:S01]  /*1f00*/  LOP3.LUT R23, R22, 0xffffe000, RZ, 0xc0, !PT ;  /* 0xffffe00016177812 */ /* 0x020fe200078ec0ff */
[----:B------:R-:W-:Y:S04]  /*1f10*/  BSSY B0, `(.L_x_39) ;  /* 0x0000008000007945 */ /* 0x000fe80003800000 */
[----:B------:R-:W-:-:S04]  /*1f20*/  FMUL R56, R23, R14 ;  /* 0x0000000e17387220 */ /* 0x000fc80000400000 */
[----:B------:R-:W-:-:S05]  /*1f30*/  FFMA R65, R65, R0, R56 ;  /* 0x0000000041417223 */ /* 0x000fca0000000038 */
[----:B------:R-:W-:-:S05]  /*1f40*/  F2FP.TF32.F32.PACK_B R65, R65 ;  /* 0x00000041ff41723e */ /* 0x000fca00024050ff */
[----:B------:R0:W-:Y:S01]  /*1f50*/  @P0 STG.E desc[UR12][R8.64+0x44], R65 ;  /* 0x0000444108000986 */ /* 0x0001e2000c10190c */
[----:B------:R-:W-:-:S13]  /*1f60*/  ISETP.GT.AND P0, PT, R16, 0x8, P3 ;  /* 0x000000081000780c */ /* 0x000fda0001f04270 */
[----:B0-----:R-:W-:Y:S05]  /*1f70*/  @!P0 BRA `(.L_x_40) ;  /* 0x0000000000048947 */ /* 0x001fea0003800000 */
[----:B------:R0:W5:Y:S02]  /*1f80*/  LDG.E.LTC128B R22, desc[UR12][R12.64+0x40] ;  /* 0x0000400c0c167981 */ /* 0x000164000c1e1920 */
.L_x_40:
[----:B------:R-:W-:Y:S05]  /*1f90*/  BSYNC B0 ;  /* 0x0000000000007941 */ /* 0x000fea0003800000 */
.L_x_39:
[----:B-----5:R-:W-:Y:S01]  /*1fa0*/  LOP3.LUT R23, R22, 0xffffe000, RZ, 0xc0, !PT ;  /* 0xffffe00016177812 */ /* 0x020fe200078ec0ff */
[----:B------:R-:W-:Y:S01]  /*1fb0*/  BSSY B0, `(.L_x_41) ;  /* 0x000000b000007945 */ /* 0x000fe20003800000 */
[----:B------:R-:W-:-:S03]  /*1fc0*/  IMAD.MOV.U32 R56, RZ, RZ, R22 ;  /* 0x000000ffff387224 */ /* 0x000fc600078e0016 */
[----:B------:R-:W-:-:S04]  /*1fd0*/  FMUL R23, R23, R14 ;  /* 0x0000000e17177220 */ /* 0x000fc80000400000 */
[----:B----4-:R-:W-:-:S05]  /*1fe0*/  FFMA R61, R66, R0, R23 ;  /* 0x00000000423d7223 */ /* 0x010fca0000000017 */
[----:B------:R-:W-:-:S05]  /*1ff0*/  F2FP.TF32.F32.PACK_B R61, R61 ;  /* 0x0000003dff3d723e */ /* 0x000fca00024050ff */
[----:B------:R4:W-:Y:S01]  /*2000*/  @P0 STG.E desc[UR12][R20.64+0x40], R61 ;  /* 0x0000403d14000986 */ /* 0x0009e2000c10190c */
[----:B------:R-:W-:-:S05]  /*2010*/  IADD3 R59, P0, R2, 0x40, RZ ;  /* 0x00000040023b7810 */ /* 0x000fca0007f1e0ff */
[----:B------:R-:W-:Y:S01]  /*2020*/  IMAD.X R23, RZ, RZ, R3, P0 ;  /* 0x000000ffff177224 */ /* 0x000fe200000e0603 */
[----:B------:R-:W-:-:S13]  /*2030*/  ISETP.GT.AND P0, PT, R16, 0x8, P1 ;  /* 0x000000081000780c */ /* 0x000fda0000f04270 */
[----:B----4-:R-:W-:Y:S05]  /*2040*/  @!P0 BRA `(.L_x_42) ;  /* 0x0000000000048947 */ /* 0x010fea0003800000 */
[----:B------:R4:W5:Y:S02]  /*2050*/  LDG.E.LTC128B R56, desc[UR12][R12.64+0x44] ;  /* 0x0000440c0c387981 */ /* 0x000964000c1e1920 */
.L_x_42:
[----:B------:R-:W-:Y:S05]  /*2060*/  BSYNC B0 ;  /* 0x0000000000007941 */ /* 0x000fea0003800000 */
.L_x_41:
[----:B-----5:R-:W-:Y:S01]  /*2070*/  LOP3.LUT R3, R56, 0xffffe000, RZ, 0xc0, !PT ;  /* 0xffffe00038037812 */ /* 0x020fe200078ec0ff */
[----:B------:R-:W-:Y:S01]  /*2080*/  IMAD.WIDE.U32 R10, R59, UR6, R10 ;  /* 0x000000063b0a7c25 */ /* 0x000fe2000f8e000a */
[----:B------:R-:W-:Y:S01]  /*2090*/  ISETP.GT.AND P2, PT, R15, 0x18, PT ;  /* 0x000000180f00780c */ /* 0x000fe20003f44270 */
[----:B------:R-:W-:Y:S02]  /*20a0*/  BSSY B0, `(.L_x_43) ;  /* 0x0000013000007945 */ /* 0x000fe40003800000 */
[----:B------:R-:W-:-:S04]  /*20b0*/  FMUL R2, R3, R14 ;  /* 0x0000000e03027220 */ /* 0x000fc80000400000 */
[----:B------:R-:W-:Y:S01]  /*20c0*/  FFMA R67, R67, R0, R2 ;  /* 0x0000000043437223 */ /* 0x000fe20000000002 */
[----:B------:R-:W-:Y:S02]  /*20d0*/  IMAD R2, R23, UR6, RZ ;  /* 0x0000000617027c24 */ /* 0x000fe4000f8e02ff */
[C---:B------:R-:W-:Y:S02]  /*20e0*/  IMAD.WIDE.U32 R22, R59.reuse, UR6, R4 ;  /* 0x000000063b167c25 */ /* 0x040fe4000f8e0004 */
[----:B------:R-:W-:Y:S02]  /*20f0*/  F2FP.TF32.F32.PACK_B R67, R67 ;  /* 0x00000043ff43723e */ /* 0x000fe400024050ff */
[----:B------:R-:W-:-:S03]  /*2100*/  IMAD R61, R59, UR7, R2 ;  /* 0x000000073b3d7c24 */ /* 0x000fc6000f8e0202 */
[----:B------:R0:W-:Y:S01]  /*2110*/  @P0 STG.E desc[UR12][R20.64+0x44], R67 ;  /* 0x0000444314000986 */ /* 0x0001e2000c10190c */
[----:B------:R-:W-:Y:S01]  /*2120*/  IMAD.IADD R3, R23, 0x1, R61 ;  /* 0x0000000117037824 */ /* 0x000fe200078e023d */
[----:B------:R-:W-:-:S04]  /*2130*/  LEA R2, P0, R22, UR8, 0x2 ;  /* 0x0000000816027c11 */ /* 0x000fc8000f8010ff */
[----:B------:R-:W-:Y:S02]  /*2140*/  LEA.HI.X R3, R22, UR9, R3, 0x2, P0 ;  /* 0x0000000916037c11 */ /* 0x000fe400080f1403 */
[----:B------:R-:W-:-:S04]  /*2150*/  IADD3 R10, P0, R4, R10, RZ ;  /* 0x0000000a040a7210 */ /* 0x000fc80007f1e0ff */
[----:B------:R-:W-:Y:S02]  /*2160*/  IADD3.X R5, R5, R61, R11, P0, !PT ;  /* 0x0000003d05057210 */ /* 0x000fe400007fe40b */
[----:B------:R-:W-:-:S04]  /*2170*/  LEA R4, P0, R10, UR8, 0x2 ;  /* 0x000000080a047c11 */ /* 0x000fc8000f8010ff */
[----:B------:R-:W-:Y:S02]  /*2180*/  LEA.HI.X R5, R10, UR9, R5, 0x2, P0 ;  /* 0x000000090a057c11 */ /* 0x000fe400080f1405 */
[----:B------:R-:W-:Y:S02]  /*2190*/  ISETP.GT.AND P0, PT, R16, RZ, P2 ;  /* 0x000000ff1000720c */ /* 0x000fe40001704270 */
[----:B------:R-:W-:-:S11]  /*21a0*/  P2R R10, PR, RZ, 0x4 ;  /* 0x00000004ff0a7803 */ /* 0x000fd60000000000 */
[----:B0-----:R-:W-:Y:S05]  /*21b0*/  @!P0 BRA `(.L_x_44) ;  /* 0x0000000000048947 */ /* 0x001fea0003800000 */
[----:B------:R0:W5:Y:S02]  /*21c0*/  LDG.E.LTC128B R56, desc[UR12][R6.64+0x60] ;  /* 0x0000600c06387981 */ /* 0x000164000c1e1920 */
.L_x_44:
[----:B------:R-:W-:Y:S05]  /*21d0*/  BSYNC B0 ;  /* 0x0000000000007941 */ /* 0x000fea0003800000 */
.L_x_43:
[----:B-----5:R-:W-:Y:S01]  /*21e0*/  LOP3.LUT R11, R56, 0xffffe000, RZ, 0xc0, !PT ;  /* 0xffffe000380b7812 */ /* 0x020fe200078ec0ff */
[----:B------:R-:W-:Y:S01]  /*21f0*/  BSSY B0, `(.L_x_45) ;  /* 0x000000a000007945 */ /* 0x000fe20003800000 */
[----:B------:R-:W-:-:S03]  /*2200*/  ISETP.GT.AND P1, PT, R15, 0x19, PT ;  /* 0x000000190f00780c */ /* 0x000fc60003f24270 */
[----:B------:R-:W-:Y:S01]  /*2210*/  FMUL R11, R11, R14 ;  /* 0x0000000e0b0b7220 */ /* 0x000fe20000400000 */
[----:B------:R-:W-:-:S03]  /*2220*/  P2R R10, PR, RZ, 0x2 ;  /* 0x00000002ff0a7803 */ /* 0x000fc60000000000 */
[----:B------:R-:W-:-:S05]  /*2230*/  FFMA R11, R68, R0, R11 ;  /* 0x00000000440b7223 */ /* 0x000fca000000000b */
[----:B------:R-:W-:-:S05]  /*2240*/  F2FP.TF32.F32.PACK_B R11, R11 ;  /* 0x0000000bff0b723e */ /* 0x000fca00024050ff */
[----:B------:R0:W-:Y:S01]  /*2250*/  @P0 STG.E desc[UR12][R8.64+0x60], R11 ;  /* 0x0000600b08000986 */ /* 0x0001e2000c10190c */
[----:B------:R-:W-:-:S13]  /*2260*/  ISETP.GT.AND P0, PT, R16, RZ, P1 ;  /* 0x000000ff1000720c */ /* 0x000fda0000f04270 */
[----:B0-----:R-:W-:Y:S05]  /*2270*/  @!P0 BRA `(.L_x_46) ;  /* 0x0000000000048947 */ /* 0x001fea0003800000 */
[----:B------:R0:W5:Y:S02]  /*2280*/  LDG.E.LTC128B R56, desc[UR12][R6.64+0x64] ;  /* 0x0000640c06387981 */ /* 0x000164000c1e1920 */
.L_x_46:
[----:B------:R-:W-:Y:S05]  /*2290*/  BSYNC B0 ;  /* 0x0000000000007941 */ /* 0x000fea0003800000 */
.L_x_45:
        /* <DEDUP_REMOVED lines=9> */
.L_x_48:
[----:B------:R-:W-:Y:S05]  /*2330*/  BSYNC B0 ;  /* 0x0000000000007941 */ /* 0x000fea0003800000 */
.L_x_47:
        /* <DEDUP_REMOVED lines=9> */
.L_x_50:
[----:B------:R-:W-:Y:S05]  /*23d0*/  BSYNC B0 ;  /* 0x0000000000007941 */ /* 0x000fea0003800000 */
.L_x_49:
[----:B-----5:R-:W-:Y:S01]  /*23e0*/  LOP3.LUT R11, R56, 0xffffe000, RZ, 0xc0, !PT ;  /* 0xffffe000380b7812 */ /* 0x020fe200078ec0ff */
[----:B------:R-:W-:Y:S01]  /*23f0*/  BSSY B0, `(.L_x_51) ;  /* 0x000000a000007945 */ /* 0x000fe20003800000 */
[----:B------:R-:W-:-:S03]  /*2400*/  ISETP.GT.AND P2, PT, R15, 0x20, PT ;  /* 0x000000200f00780c */ /* 0x000fc60003f44270 */
[----:B------:R-:W-:-:S04]  /*2410*/  FMUL R10, R11, R14 ;  /* 0x0000000e0b0a7220 */ /* 0x000fc80000400000 */
[----:B------:R-:W-:Y:S01]  /*2420*/  FFMA R71, R71, R0, R10 ;  /* 0x0000000047477223 */ /* 0x000fe2000000000a */
[----:B------:R-:W-:-:S04]  /*2430*/  P2R R10, PR, RZ, 0x4 ;  /* 0x00000004ff0a7803 */ /* 0x000fc80000000000 */
[----:B------:R-:W-:-:S05]  /*2440*/  F2FP.TF32.F32.PACK_B R71, R71 ;  /* 0x00000047ff47723e */ /* 0x000fca00024050ff */
[----:B------:R0:W-:Y:S01]  /*2450*/  @P0 STG.E desc[UR12][R20.64+0x64], R71 ;  /* 0x0000644714000986 */ /* 0x0001e2000c10190c */
[----:B------:R-:W-:-:S13]  /*2460*/  ISETP.GT.AND P0, PT, R16, RZ, P2 ;  /* 0x000000ff1000720c */ /* 0x000fda0001704270 */
[----:B0-----:R-:W-:Y:S05]  /*2470*/  @!P0 BRA `(.L_x_52) ;  /* 0x0000000000048947 */ /* 0x001fea0003800000 */
[----:B------:R0:W5:Y:S02]  /*2480*/  LDG.E.LTC128B R56, desc[UR12][R6.64+0x80] ;  /* 0x0000800c06387981 */ /* 0x000164000c1e1920 */
.L_x_52:
[----:B------:R-:W-:Y:S05]  /*2490*/  BSYNC B0 ;  /* 0x0000000000007941 */ /* 0x000fea0003800000 */
.L_x_51:
        /* <DEDUP_REMOVED lines=11> */
.L_x_54:
[----:B------:R-:W-:Y:S05]  /*2550*/  BSYNC B0 ;  /* 0x0000000000007941 */ /* 0x000fea0003800000 */
.L_x_53:
        /* <DEDUP_REMOVED lines=9> */
.L_x_56:
[----:B------:R-:W-:Y:S05]  /*25f0*/  BSYNC B0 ;  /* 0x0000000000007941 */ /* 0x000fea0003800000 */
.L_x_55:
        /* <DEDUP_REMOVED lines=9> */
.L_x_58:
[----:B------:R-:W-:Y:S05]  /*2690*/  BSYNC B0 ;  /* 0x0000000000007941 */ /* 0x000fea0003800000 */
.L_x_57:
        /* <DEDUP_REMOVED lines=11> */
.L_x_60:
[----:B------:R-:W-:Y:S05]  /*2750*/  BSYNC B0 ;  /* 0x0000000000007941 */ /* 0x000fea0003800000 */
.L_x_59:
[----:B-----5:R-:W-:Y:S01]  /*2760*/  LOP3.LUT R11, R56, 0xffffe000, RZ, 0xc0, !PT ;  /* 0xffffe000380b7812 */ /* 0x020fe200078ec0ff */
[----:B------:R-:W-:Y:S01]  /*2770*/  BSSY B0, `(.L_x_61) ;  /* 0x0000009000007945 */ /* 0x000fe20003800000 */
[----:B------:R-:W-:-:S03]  /*2780*/  ISETP.GT.AND P4, PT, R15, 0x29, PT ;  /* 0x000000290f00780c */ /* 0x000fc60003f84270 */
[----:B------:R-:W-:-:S04]  /*2790*/  FMUL R11, R11, R14 ;  /* 0x0000000e0b0b7220 */ /* 0x000fc80000400000 */
[----:B------:R-:W-:-:S05]  /*27a0*/  FFMA R11, R76, R0, R11 ;  /* 0x000000004c0b7223 */ /* 0x000fca000000000b */
[----:B------:R-:W-:-:S05]  /*27b0*/  F2FP.TF32.F32.PACK_B R11, R11 ;  /* 0x0000000bff0b723e */ /* 0x000fca00024050ff */
[----:B------:R0:W-:Y:S01]  /*27c0*/  @P0 STG.E desc[UR12][R8.64+0xa0], R11 ;  /* 0x0000a00b08000986 */ /* 0x0001e2000c10190c */
[----:B------:R-:W-:-:S13]  /*27d0*/  ISETP.GT.AND P0, PT, R16, RZ, P4 ;  /* 0x000000ff1000720c */ /* 0x000fda0002704270 */
[----:B0-----:R-:W-:Y:S05]  /*27e0*/  @!P0 BRA `(.L_x_62) ;  /* 0x0000000000048947 */ /* 0x001fea0003800000 */
[----:B------:R0:W5:Y:S02]  /*27f0*/  LDG.E.LTC128B R56, desc[UR12][R6.64+0xa4] ;  /* 0x0000a40c06387981 */ /* 0x000164000c1e1920 */
.L_x_62:
[----:B------:R-:W-:Y:S05]  /*2800*/  BSYNC B0 ;  /* 0x0000000000007941 */ /* 0x000fea0003800000 */
.L_x_61:
        /* <DEDUP_REMOVED lines=9> */
.L_x_64:
[----:B------:R-:W-:Y:S05]  /*28a0*/  BSYNC B0 ;  /* 0x0000000000007941 */ /* 0x000fea0003800000 */
.L_x_63:
        /* <DEDUP_REMOVED lines=9> */
.L_x_66:
[----:B------:R-:W-:Y:S05]  /*2940*/  BSYNC B0 ;  /* 0x0000000000007941 */ /* 0x000fea0003800000 */
.L_x_65:
        /* <DEDUP_REMOVED lines=10> */
.L_x_68:
[----:B------:R-:W-:Y:S05]  /*29f0*/  BSYNC B0 ;  /* 0x0000000000007941 */ /* 0x000fea0003800000 */
.L_x_67:
        /* <DEDUP_REMOVED lines=10> */
.L_x_70:
[----:B------:R-:W-:Y:S05]  /*2aa0*/  BSYNC B0 ;  /* 0x0000000000007941 */ /* 0x000fea0003800000 */
.L_x_69:
        /* <DEDUP_REMOVED lines=9> */
.L_x_72:
[----:B------:R-:W-:Y:S05]  /*2b40*/  BSYNC B0 ;  /* 0x0000000000007941 */ /* 0x000fea0003800000 */
.L_x_71:
        /* <DEDUP_REMOVED lines=9> */
.L_x_74:
[----:B------:R-:W-:Y:S05]  /*2be0*/  BSYNC B0 ;  /* 0x0000000000007941 */ /* 0x000fea0003800000 */
.L_x_73:
        /* <DEDUP_REMOVED lines=10> */
.L_x_76:
[----:B------:R-:W-:Y:S05]  /*2c90*/  BSYNC B0 ;  /* 0x0000000000007941 */ /* 0x000fea0003800000 */
.L_x_75:
[----:B-----5:R-:W-:Y:S01]  /*2ca0*/  LOP3.LUT R11, R56, 0xffffe000, RZ, 0xc0, !PT ;  /* 0xffffe000380b7812 */ /* 0x020fe200078ec0ff */
[----:B------:R-:W-:Y:S04]  /*2cb0*/  BSSY B0, `(.L_x_77) ;  /* 0x000000d000007945 */ /* 0x000fe80003800000 */
[----:B------:R-:W-:-:S04]  /*2cc0*/  FMUL R11, R11, R14 ;  /* 0x0000000e0b0b7220 */ /* 0x000fc80000400000 */
[----:B------:R-:W-:-:S05]  /*2cd0*/  FFMA R59, R84, R0, R11 ;  /* 0x00000000543b7223 */ /* 0x000fca000000000b */
[----:B------:R-:W-:-:S05]  /*2ce0*/  F2FP.TF32.F32.PACK_B R59, R59 ;  /* 0x0000003bff3b723e */ /* 0x000fca00024050ff */
[----:B------:R0:W-:Y:S01]  /*2cf0*/  @P0 STG.E desc[UR12][R8.64+0xe0], R59 ;  /* 0x0000e03b08000986 */ /* 0x0001e2000c10190c */
[----:B------:R-:W-:-:S05]  /*2d00*/  IADD3 R22, P0, R57, R20, RZ ;  /* 0x0000001439167210 */ /* 0x000fca0007f1e0ff */
[----:B------:R-:W-:Y:S01]  /*2d10*/  IMAD.X R23, R17, 0x1, R21, P0 ;  /* 0x0000000111177824 */ /* 0x000fe200000e0615 */
[----:B------:R-:W-:-:S05]  /*2d20*/  IADD3 R10, P0, R57, R8, RZ ;  /* 0x00000008390a7210 */ /* 0x000fca0007f1e0ff */
[----:B------:R-:W-:Y:S01]  /*2d30*/  IMAD.X R11, R17, 0x1, R9, P0 ;  /* 0x00000001110b7824 */ /* 0x000fe200000e0609 */
[----:B------:R-:W-:-:S04]  /*2d40*/  ISETP.GT.AND P0, PT, R15, 0x39, PT ;  /* 0x000000390f00780c */ /* 0x000fc80003f04270 */
[----:B------:R-:W-:-:S13]  /*2d50*/  ISETP.GT.AND P5, PT, R16, RZ, P0 ;  /* 0x000000ff1000720c */ /* 0x000fda00007a4270 */
[----:B0-----:R-:W-:Y:S05]  /*2d60*/  @!P5 BRA `(.L_x_78) ;  /* 0x000000000004d947 */ /* 0x001fea0003800000 */
[----:B------:R0:W5:Y:S02]  /*2d70*/  LDG.E.LTC128B R56, desc[UR12][R6.64+0xe4] ;  /* 0x0000e40c06387981 */ /* 0x000164000c1e1920 */
.L_x_78:
[----:B------:R-:W-:Y:S05]  /*2d80*/  BSYNC B0 ;  /* 0x0000000000007941 */ /* 0x000fea0003800000 */
.L_x_77:
[----:B01-3-5:R-:W-:Y:S01]  /*2d90*/  LOP3.LUT R7, R56, 0xffffe000, RZ, 0xc0, !PT ;  /* 0xffffe00038077812 */ /* 0x02bfe200078ec0ff */
        /* <DEDUP_REMOVED lines=8> */
.L_x_80:
[----:B------:R-:W-:Y:S05]  /*2e20*/  BSYNC B0 ;  /* 0x0000000000007941 */ /* 0x000fea0003800000 */
.L_x_79:
[----:B-----5:R-:W-:Y:S01]  /*2e30*/  LOP3.LUT R7, R56, 0xffffe000, RZ, 0xc0, !PT ;  /* 0xffffe00038077812 */ /* 0x020fe200078ec0ff */
[----:B------:R-:W-:Y:S04]  /*2e40*/  BSSY B0, `(.L_x_81) ;  /* 0x0000008000007945 */ /* 0x000fe80003800000 */
[----:B------:R-:W-:-:S04]  /*2e50*/  FMUL R7, R7, R14 ;  /* 0x0000000e07077220 */ /* 0x000fc80000400000 */
[----:B------:R-:W-:-:S05]  /*2e60*/  FFMA R7, R86, R0, R7 ;  /* 0x0000000056077223 */ /* 0x000fca0000000007 */
[----:B------:R-:W-:-:S05]  /*2e70*/  F2FP.TF32.F32.PACK_B R7, R7 ;  /* 0x00000007ff07723e */ /* 0x000fca00024050ff */
[----:B------:R1:W-:Y:S01]  /*2e80*/  @P5 STG.E desc[UR12][R20.64+0xe0], R7 ;  /* 0x0000e00714005986 */ /* 0x0003e2000c10190c */
[----:B------:R-:W-:-:S13]  /*2e90*/  ISETP.GT.AND P5, PT, R16, 0x8, P0 ;  /* 0x000000081000780c */ /* 0x000fda00007a4270 */
[----:B-1----:R-:W-:Y:S05]  /*2ea0*/  @!P5 BRA `(.L_x_82) ;  /* 0x000000000004d947 */ /* 0x002fea0003800000 */
[----:B------:R1:W5:Y:S02]  /*2eb0*/  LDG.E.LTC128B R56, desc[UR12][R12.64+0xe4] ;  /* 0x0000e40c0c387981 */ /* 0x000364000c1e1920 */
.L_x_82:
[----:B------:R-:W-:Y:S05]  /*2ec0*/  BSYNC B0 ;  /* 0x0000000000007941 */ /* 0x000fea0003800000 */
.L_x_81:
[----:B-----5:R-:W-:-:S05]  /*2ed0*/  LOP3.LUT R7, R56, 0xffffe000, RZ, 0xc0, !PT ;  /* 0xffffe00038077812 */ /* 0x020fca00078ec0ff */
[----:B------:R-:W-:-:S04]  /*2ee0*/  FMUL R6, R7, R14 ;  /* 0x0000000e07067220 */ /* 0x000fc80000400000 */
[----:B------:R-:W-:-:S05]  /*2ef0*/  FFMA R87, R87, R0, R6 ;  /* 0x0000000057577223 */ /* 0x000fca0000000006 */
[----:B------:R-:W-:-:S05]  /*2f00*/  F2FP.TF32.F32.PACK_B R87, R87 ;  /* 0x00000057ff57723e */ /* 0x000fca00024050ff */
[----:B------:R3:W-:Y:S01]  /*2f10*/  @P5 STG.E desc[UR12][R20.64+0xe4], R87 ;  /* 0x0000e45714005986 */ /* 0x0007e2000c10190c */
[----:B------:R-:W-:-:S04]  /*2f20*/  ISETP.GT.AND P5, PT, R15, RZ, PT ;  /* 0x000000ff0f00720c */ /* 0x000fc80003fa4270 */
[----:B------:R-:W-:-:S13]  /*2f30*/  ISETP.GT.AND P5, PT, R16, 0x40, P5 ;  /* 0x000000401000780c */ /* 0x000fda0002fa4270 */
[----:B------:R-:W2:Y:S01]  /*2f40*/  @P5 LDG.E.LTC128B R56, desc[UR12][R2.64] ;  /* 0x0000000c02385981 */ /* 0x000ea2000c1e1920 */
[----:B------:R-:W-:Y:S01]  /*2f50*/  BSSY B0, `(.L_x_83) ;  /* 0x000000a000007945 */ /* 0x000fe20003800000 */
[----:B--2---:R-:W-:-:S05]  /*2f60*/  LOP3.LUT R7, R56, 0xffffe000, RZ, 0xc0, !PT ;  /* 0xffffe00038077812 */ /* 0x004fca00078ec0ff */
[----:B------:R-:W-:-:S04]  /*2f70*/  FMUL R7, R7, R14 ;  /* 0x0000000e07077220 */ /* 0x000fc80000400000 */
[----:B------:R-:W-:-:S05]  /*2f80*/  FFMA R7, R24, R0, R7 ;  /* 0x0000000018077223 */ /* 0x000fca0000000007 */
[----:B------:R-:W-:-:S05]  /*2f90*/  F2FP.TF32.F32.PACK_B R7, R7 ;  /* 0x00000007ff07723e */ /* 0x000fca00024050ff */
[----:B------:R3:W-:Y:S01]  /*2fa0*/  @P5 STG.E desc[UR12][R10.64], R7 ;  /* 0x000000070a005986 */ /* 0x0007e2000c10190c */
[----:B------:R-:W-:-:S04]  /*2fb0*/  ISETP.GT.AND P5, PT, R15, 0x1, PT ;  /* 0x000000010f00780c */ /* 0x000fc80003fa4270 */
[----:B------:R-:W-:-:S13]  /*2fc0*/  ISETP.GT.AND P5, PT, R16, 0x40, P5 ;  /* 0x000000401000780c */ /* 0x000fda0002fa4270 */
[----:B---3--:R-:W-:Y:S05]  /*2fd0*/  @!P5 BRA `(.L_x_84) ;  /* 0x000000000004d947 */ /* 0x008fea0003800000 */
[----:B------:R2:W5:Y:S02]  /*2fe0*/  LDG.E.LTC128B R56, desc[UR12][R2.64+0x4] ;  /* 0x0000040c02387981 */ /* 0x000564000c1e1920 */
.L_x_84:
[----:B------:R-:W-:Y:S05]  /*2ff0*/  BSYNC B0 ;  /* 0x0000000000007941 */ /* 0x000fea0003800000 */
.L_x_83:
[----:B-----5:R-:W-:Y:S01]  /*3000*/  LOP3.LUT R7, R56, 0xffffe000, RZ, 0xc0, !PT ;  /* 0xffffe00038077812 */ /* 0x020fe200078ec0ff */
[----:B------:R-:W-:Y:S04]  /*3010*/  BSSY B0, `(.L_x_85) ;  /* 0x000000b000007945 */ /* 0x000fe80003800000 */
[----:B------:R-:W-:Y:S01]  /*3020*/  FMUL R6, R7, R14 ;  /* 0x0000000e07067220 */ /* 0x000fe20000400000 */
[----:B------:R-:W-:-:S03]  /*3030*/  @P5 IMAD.MOV.U32 R7, RZ, RZ, R11 ;  /* 0x000000ffff075224 */ /* 0x000fc600078e000b */
[----:B------:R-:W-:Y:S01]  /*3040*/  FFMA R25, R25, R0, R6 ;  /* 0x0000000019197223 */ /* 0x000fe20000000006 */
[----:B------:R-:W-:-:S04]  /*3050*/  @P5 IMAD.MOV.U32 R6, RZ, RZ, R10 ;  /* 0x000000ffff065224 */ /* 0x000fc800078e000a */
[----:B------:R-:W-:-:S05]  /*3060*/  F2FP.TF32.F32.PACK_B R25, R25 ;  /* 0x00000019ff19723e */ /* 0x000fca00024050ff */
[----:B------:R3:W-:Y:S01]  /*3070*/  @P5 STG.E desc[UR12][R6.64+0x4], R25 ;  /* 0x0000041906005986 */ /* 0x0007e2000c10190c */
[----:B------:R-:W-:-:S04]  /*3080*/  ISETP.GT.AND P5, PT, R15, RZ, PT ;  /* 0x000000ff0f00720c */ /* 0x000fc80003fa4270 */
[----:B------:R-:W-:-:S13]  /*3090*/  ISETP.GT.AND P5, PT, R16, 0x48, P5 ;  /* 0x000000481000780c */ /* 0x000fda0002fa4270 */
[----:B---3--:R-:W-:Y:S05]  /*30a0*/  @!P5 BRA `(.L_x_86) ;  /* 0x000000000004d947 */ /* 0x008fea0003800000 */
[----:B------:R3:W5:Y:S02]  /*30b0*/  LDG.E.LTC128B R56, desc[UR12][R4.64] ;  /* 0x0000000c04387981 */ /* 0x000764000c1e1920 */
.L_x_86:
[----:B------:R-:W-:Y:S05]  /*30c0*/  BSYNC B0 ;  /* 0x0000000000007941 */ /* 0x000fea0003800000 */
.L_x_85:
[----:B-----5:R-:W-:Y:S01]  /*30d0*/  LOP3.LUT R7, R56, 0xffffe000, RZ, 0xc0, !PT ;  /* 0xffffe00038077812 */ /* 0x020fe200078ec0ff */
[----:B------:R-:W-:Y:S04]  /*30e0*/  BSSY B0, `(.L_x_87) ;  /* 0x0000009000007945 */ /* 0x000fe80003800000 */
[----:B------:R-:W-:-:S04]  /*30f0*/  FMUL R7, R7, R14 ;  /* 0x0000000e07077220 */ /* 0x000fc80000400000 */
[----:B------:R-:W-:-:S05]  /*3100*/  FFMA R7, R26, R0, R7 ;  /* 0x000000001a077223 */ /* 0x000fca0000000007 */
[----:B------:R-:W-:-:S05]  /*3110*/  F2FP.TF32.F32.PACK_B R7, R7 ;  /* 0x00000007ff07723e */ /* 0x000fca00024050ff */
[----:B------:R0:W-:Y:S01]  /*3120*/  @P5 STG.E desc[UR12][R22.64], R7 ;  /* 0x0000000716005986 */ /* 0x0001e2000c10190c */
[----:B------:R-:W-:-:S04]  /*3130*/  ISETP.GT.AND P5, PT, R15, 0x1, PT ;  /* 0x000000010f00780c */ /* 0x000fc80003fa4270 */
[----:B------:R-:W-:-:S13]  /*3140*/  ISETP.GT.AND P5, PT, R16, 0x48, P5 ;  /* 0x000000481000780c */ /* 0x000fda0002fa4270 */
[----:B0-----:R-:W-:Y:S05]  /*3150*/  @!P5 BRA `(.L_x_88) ;  /* 0x000000000004d947 */ /* 0x001fea0003800000 */
[----:B------:R0:W5:Y:S02]  /*3160*/  LDG.E.LTC128B R56, desc[UR12][R4.64+0x4] ;  /* 0x0000040c04387981 */ /* 0x000164000c1e1920 */
.L_x_88:
[----:B------:R-:W-:Y:S05]  /*3170*/  BSYNC B0 ;  /* 0x0000000000007941 */ /* 0x000fea0003800000 */
.L_x_87:
        /* <DEDUP_REMOVED lines=10> */
.L_x_90:
[----:B------:R-:W-:Y:S05]  /*3220*/  BSYNC B0 ;  /* 0x0000000000007941 */ /* 0x000fea0003800000 */
.L_x_89:
[----:B-----5:R-:W-:Y:S01]  /*3230*/  LOP3.LUT R7, R56, 0xffffe000, RZ, 0xc0, !PT ;  /* 0xffffe00038077812 */ /* 0x020fe200078ec0ff */
[----:B------:R-:W-:Y:S01]  /*3240*/  @P5 IMAD.MOV.U32 R6, RZ, RZ, R10 ;  /* 0x000000ffff065224 */ /* 0x000fe200078e000a */
[----:B------:R-:W-:Y:S03]  /*3250*/  BSSY B0, `(.L_x_91) ;  /* 0x000000a000007945 */ /* 0x000fe60003800000 */
[----:B------:R-:W-:-:S04]  /*3260*/  FMUL R7, R7, R14 ;  /* 0x0000000e07077220 */ /* 0x000fc80000400000 */
[----:B------:R-:W-:Y:S01]  /*3270*/  FFMA R9, R28, R0, R7 ;  /* 0x000000001c097223 */ /* 0x000fe20000000007 */
[----:B------:R-:W-:-:S04]  /*3280*/  @P5 IMAD.MOV.U32 R7, RZ, RZ, R11 ;  /* 0x000000ffff075224 */ /* 0x000fc800078e000b */
[----:B------:R-:W-:-:S05]  /*3290*/  F2FP.TF32.F32.PACK_B R9, R9 ;  /* 0x00000009ff09723e */ /* 0x000fca00024050ff */
[----:B------:R0:W-:Y:S01]  /*32a0*/  @P5 STG.E desc[UR12][R6.64+0x20], R9 ;  /* 0x0000200906005986 */ /* 0x0001e2000c10190c */
[----:B------:R-:W-:-:S04]  /*32b0*/  ISETP.GT.AND P5, PT, R15, 0x9, PT ;  /* 0x000000090f00780c */ /* 0x000fc80003fa4270 */
[----:B------:R-:W-:-:S13]  /*32c0*/  ISETP.GT.AND P5, PT, R16, 0x40, P5 ;  /* 0x000000401000780c */ /* 0x000fda0002fa4270 */
[----:B0-----:R-:W-:Y:S05]  /*32d0*/  @!P5 BRA `(.L_x_92) ;  /* 0x000000000004d947 */ /* 0x001fea0003800000 */
[----:B------:R0:W5:Y:S02]  /*32e0*/  LDG.E.LTC128B R56, desc[UR12][R2.64+0x24] ;  /* 0x0000240c02387981 */ /* 0x000164000c1e1920 */
.L_x_92:
[----:B------:R-:W-:Y:S05]  /*32f0*/  BSYNC B0 ;  /* 0x0000000000007941 */ /* 0x000fea0003800000 */
.L_x_91:
        /* <DEDUP_REMOVED lines=12> */
.L_x_94:
[----:B------:R-:W-:Y:S05]  /*33c0*/  BSYNC B0 ;  /* 0x0000000000007941 */ /* 0x000fea0003800000 */
.L_x_93:
        /* <DEDUP_REMOVED lines=10> */
.L_x_96:
[----:B------:R-:W-:Y:S05]  /*3470*/  BSYNC B0 ;  /* 0x0000000000007941 */ /* 0x000fea0003800000 */
.L_x_95:
        /* <DEDUP_REMOVED lines=12> */
.L_x_98:
[----:B------:R-:W-:Y:S05]  /*3540*/  BSYNC B0 ;  /* 0x0000000000007941 */ /* 0x000fea0003800000 */
.L_x_97:
        /* <DEDUP_REMOVED lines=12> */
.L_x_100:
[----:B------:R-:W-:Y:S05]  /*3610*/  BSYNC B0 ;  /* 0x0000000000007941 */ /* 0x000fea0003800000 */
.L_x_99:
        /* <DEDUP_REMOVED lines=12> */
.L_x_102:
[----:B------:R-:W-:Y:S05]  /*36e0*/  BSYNC B0 ;  /* 0x0000000000007941 */ /* 0x000fea0003800000 */
.L_x_101:
        /* <DEDUP_REMOVED lines=12> */
.L_x_104:
[----:B------:R-:W-:Y:S05]  /*37b0*/  BSYNC B0 ;  /* 0x0000000000007941 */ /* 0x000fea0003800000 */
.L_x_103:
        /* <DEDUP_REMOVED lines=12> */
.L_x_106:
[----:B------:R-:W-:Y:S05]  /*3880*/  BSYNC B0 ;  /* 0x0000000000007941 */ /* 0x000fea0003800000 */
.L_x_105:
        /* <DEDUP_REMOVED lines=12> */
.L_x_108:
[----:B------:R-:W-:Y:S05]  /*3950*/  BSYNC B0 ;  /* 0x0000000000007941 */ /* 0x000fea0003800000 */
.L_x_107:
        /* <DEDUP_REMOVED lines=12> */
.L_x_110:
[----:B------:R-:W-:Y:S05]  /*3a20*/  BSYNC B0 ;  /* 0x0000000000007941 */ /* 0x000fea0003800000 */
.L_x_109:
        /* <DEDUP_REMOVED lines=12> */
.L_x_112:
[----:B------:R-:W-:Y:S05]  /*3af0*/  BSYNC B0 ;  /* 0x0000000000007941 */ /* 0x000fea0003800000 */
.L_x_111:
        /* <DEDUP_REMOVED lines=12> */
.L_x_114:
[----:B------:R-:W-:Y:S05]  /*3bc0*/  BSYNC B0 ;  /* 0x0000000000007941 */ /* 0x000fea0003800000 */
.L_x_113:
        /* <DEDUP_REMOVED lines=12> */
.L_x_116:
[----:B------:R-:W-:Y:S05]  /*3c90*/  BSYNC B0 ;  /* 0x0000000000007941 */ /* 0x000fea0003800000 */
.L_x_115:
        /* <DEDUP_REMOVED lines=12> */
.L_x_118:
[----:B------:R-:W-:Y:S05]  /*3d60*/  BSYNC B0 ;  /* 0x0000000000007941 */ /* 0x000fea0003800000 */
.L_x_117:
        /* <DEDUP_REMOVED lines=12> */
.L_x_120:
[----:B------:R-:W-:Y:S05]  /*3e30*/  BSYNC B0 ;  /* 0x0000000000007941 */ /* 0x000fea0003800000 */
.L_x_119:
        /* <DEDUP_REMOVED lines=8> */
[----:B------:R-:W-:-:S13]  /*3ec0*/  ISETP.GT.AND P5, PT, R16, 0x40, P6 ;  /* 0x000000401000780c */ /* 0x000fda00037a4270 */
[----:B0-----:R-:W-:Y:S05]  /*3ed0*/  @!P5 BRA `(.L_x_122) ;  /* 0x000000000004d947 */ /* 0x001fea0003800000 */
[----:B------:R0:W5:Y:S02]  /*3ee0*/  LDG.E.LTC128B R56, desc[UR12][R2.64+0xa0] ;  /* 0x0000a00c02387981 */ /* 0x000164000c1e1920 */
.L_x_122:
[----:B------:R-:W-:Y:S05]  /*3ef0*/  BSYNC B0 ;  /* 0x0000000000007941 */ /* 0x000fea0003800000 */
.L_x_121:
        /* <DEDUP_REMOVED lines=8> */
[----:B------:R-:W-:-:S13]  /*3f80*/  ISETP.GT.AND P5, PT, R16, 0x40, P4 ;  /* 0x000000401000780c */ /* 0x000fda00027a4270 */
[----:B0-----:R-:W-:Y:S05]  /*3f90*/  @!P5 BRA `(.L_x_124) ;  /* 0x000000000004d947 */ /* 0x001fea0003800000 */
[----:B------:R0:W5:Y:S02]  /*3fa0*/  LDG.E.LTC128B R56, desc[UR12][R2.64+0xa4] ;  /* 0x0000a40c02387981 */ /* 0x000164000c1e1920 */
.L_x_124:
[----:B------:R-:W-:Y:S05]  /*3fb0*/  BSYNC B0 ;  /* 0x0000000000007941 */ /* 0x000fea0003800000 */
.L_x_123:
[----:B-----5:R-:W-:Y:S01]  /*3fc0*/  LOP3.LUT R7, R56, 0xffffe000, RZ, 0xc0, !PT ;  /* 0xffffe00038077812 */ /* 0x020fe200078ec0ff */
[----:B------:R-:W-:Y:S01]  /*3fd0*/  BSSY B0, `(.L_x_125) ;  /* 0x000000a000007945 */ /* 0x000fe20003800000 */
[----:B------:R-:W-:-:S03]  /*3fe0*/  ISETP.GT.AND P6, PT, R16, 0x48, P6 ;  /* 0x000000481000780c */ /* 0x000fc600037c4270 */
[----:B------:R-:W-:Y:S01]  /*3ff0*/  FMUL R6, R7, R14 ;  /* 0x0000000e07067220 */ /* 0x000fe20000400000 */
[----:B------:R-:W-:-:S03]  /*4000*/  @P5 IMAD.MOV.U32 R7, RZ, RZ, R11 ;  /* 0x000000ffff075224 */ /* 0x000fc600078e000b */
[----:B------:R-:W-:Y:S01]  /*4010*/  FFMA R45, R45, R0, R6 ;  /* 0x000000002d2d7223 */ /* 0x000fe20000000006 */
[----:B------:R-:W-:-:S04]  /*4020*/  @P5 IMAD.MOV.U32 R6, RZ, RZ, R10 ;  /* 0x000000ffff065224 */ /* 0x000fc800078e000a */
[----:B------:R-:W-:-:S05]  /*4030*/  F2FP.TF32.F32.PACK_B R45, R45 ;  /* 0x0000002dff2d723e */ /* 0x000fca00024050ff */
[----:B------:R0:W-:Y:S01]  /*4040*/  @P5 STG.E desc[UR12][R6.64+0xa4], R45 ;  /* 0x0000a42d06005986 */ /* 0x0001e2000c10190c */
[----:B------:R-:W-:Y:S05]  /*4050*/  @!P6 BRA `(.L_x_126) ;  /* 0x000000000004e947 */ /* 0x000fea0003800000 */
[----:B------:R0:W5:Y:S02]  /*4060*/  LDG.E.LTC128B R56, desc[UR12][R4.64+0xa0] ;  /* 0x0000a00c04387981 */ /* 0x000164000c1e1920 */
.L_x_126:
[----:B------:R-:W-:Y:S05]  /*4070*/  BSYNC B0 ;  /* 0x0000000000007941 */ /* 0x000fea0003800000 */
.L_x_125:
[----:B0----5:R-:W-:Y:S01]  /*4080*/  LOP3.LUT R7, R56, 0xffffe000, RZ, 0xc0, !PT ;  /* 0xffffe00038077812 */ /* 0x021fe200078ec0ff */
[----:B------:R-:W-:Y:S01]  /*4090*/  @P6 IMAD.MOV.U32 R6, RZ, RZ, R18 ;  /* 0x000000ffff066224 */ /* 0x000fe200078e0012 */
[----:B------:R-:W-:Y:S01]  /*40a0*/  ISETP.GT.AND P4, PT, R16, 0x48, P4 ;  /* 0x000000481000780c */ /* 0x000fe20002784270 */
[----:B------:R-:W-:Y:S02]  /*40b0*/  BSSY B0, `(.L_x_127) ;  /* 0x0000008000007945 */ /* 0x000fe40003800000 */
[----:B------:R-:W-:-:S04]  /*40c0*/  FMUL R7, R7, R14 ;  /* 0x0000000e07077220 */ /* 0x000fc80000400000 */
[----:B------:R-:W-:Y:S01]  /*40d0*/  FFMA R9, R46, R0, R7 ;  /* 0x000000002e097223 */ /* 0x000fe20000000007 */
[----:B------:R-:W-:-:S04]  /*40e0*/  @P6 IMAD.MOV.U32 R7, RZ, RZ, R19 ;  /* 0x000000ffff076224 */ /* 0x000fc800078e0013 */
[----:B------:R-:W-:-:S05]  /*40f0*/  F2FP.TF32.F32.PACK_B R9, R9 ;  /* 0x00000009ff09723e */ /* 0x000fca00024050ff */
[----:B------:R0:W-:Y:S01]  /*4100*/  @P6 STG.E desc[UR12][R6.64+0xa0], R9 ;  /* 0x0000a00906006986 */ /* 0x0001e2000c10190c */
[----:B------:R-:W-:Y:S05]  /*4110*/  @!P4 BRA `(.L_x_128) ;  /* 0x000000000004c947 */ /* 0x000fea0003800000 */
[----:B------:R0:W5:Y:S02]  /*4120*/  LDG.E.LTC128B R56, desc[UR12][R4.64+0xa4] ;  /* 0x0000a40c04387981 */ /* 0x000164000c1e1920 */
.L_x_128:
[----:B------:R-:W-:Y:S05]  /*4130*/  BSYNC B0 ;  /* 0x0000000000007941 */ /* 0x000fea0003800000 */
.L_x_127:
[----:B0----5:R-:W-:Y:S01]  /*4140*/  LOP3.LUT R7, R56, 0xffffe000, RZ, 0xc0, !PT ;  /* 0xffffe00038077812 */ /* 0x021fe200078ec0ff */
        /* <DEDUP_REMOVED lines=10> */
.L_x_130:
[----:B------:R-:W-:Y:S05]  /*41f0*/  BSYNC B0 ;  /* 0x0000000000007941 */ /* 0x000fea0003800000 */
.L_x_129:
        /* <DEDUP_REMOVED lines=11> */
.L_x_132:
[----:B------:R-:W-:Y:S05]  /*42b0*/  BSYNC B0 ;  /* 0x0000000000007941 */ /* 0x000fea0003800000 */
.L_x_131:
        /* <DEDUP_REMOVED lines=11> */
.L_x_134:
[----:B------:R-:W-:Y:S05]  /*4370*/  BSYNC B0 ;  /* 0x0000000000007941 */ /* 0x000fea0003800000 */
.L_x_133:
        /* <DEDUP_REMOVED lines=11> */
.L_x_136:
[----:B------:R-:W-:Y:S05]  /*4430*/  BSYNC B0 ;  /* 0x0000000000007941 */ /* 0x000fea0003800000 */
.L_x_135:
        /* <DEDUP_REMOVED lines=11> */
.L_x_138:
[----:B------:R-:W-:Y:S05]  /*44f0*/  BSYNC B0 ;  /* 0x0000000000007941 */ /* 0x000fea0003800000 */
.L_x_137:
        /* <DEDUP_REMOVED lines=11> */
.L_x_140:
[----:B------:R-:W-:Y:S05]  /*45b0*/  BSYNC B0 ;  /* 0x0000000000007941 */ /* 0x000fea0003800000 */
.L_x_139:
[----:B0-2--5:R-:W-:Y:S01]  /*45c0*/  LOP3.LUT R3, R56, 0xffffe000, RZ, 0xc0, !PT ;  /* 0xffffe00038037812 */ /* 0x025fe200078ec0ff */
        /* <DEDUP_REMOVED lines=8> */
.L_x_142:
[----:B------:R-:W-:Y:S05]  /*4650*/  BSYNC B0 ;  /* 0x0000000000007941 */ /* 0x000fea0003800000 */
.L_x_141:
[----:B-----5:R-:W-:Y:S01]  /*4660*/  LOP3.LUT R3, R56, 0xffffe000, RZ, 0xc0, !PT ;  /* 0xffffe00038037812 */ /* 0x020fe200078ec0ff */
        /* <DEDUP_REMOVED lines=10> */
.L_x_144:
[----:B------:R-:W-:Y:S05]  /*4710*/  BSYNC B0 ;  /* 0x0000000000007941 */ /* 0x000fea0003800000 */
.L_x_143:
[----:B0----5:R-:W-:-:S05]  /*4720*/  LOP3.LUT R3, R56, 0xffffe000, RZ, 0xc0, !PT ;  /* 0xffffe00038037812 */ /* 0x021fca00078ec0ff */
[----:B------:R-:W-:-:S04]  /*4730*/  FMUL R14, R3, R14 ;  /* 0x0000000e030e7220 */ /* 0x000fc80000400000 */
[----:B------:R-:W-:Y:S01]  /*4740*/  FFMA R14, R55, R0, R14 ;  /* 0x00000000370e7223 */ /* 0x000fe2000000000e */
[----:B------:R-:W-:Y:S06]  /*4750*/  @!P0 EXIT ;  /* 0x000000000000894d */ /* 0x000fec0003800000 */
[----:B------:R-:W-:-:S05]  /*4760*/  F2FP.TF32.F32.PACK_B R3, R14 ;  /* 0x0000000eff03723e */ /* 0x000fca00024050ff */
[----:B------:R-:W-:Y:S01]  /*4770*/  STG.E desc[UR12][R18.64+0xe4], R3 ;  /* 0x0000e40312007986 */ /* 0x000fe2000c10190c */
[----:B------:R-:W-:Y:S05]  /*4780*/  EXIT ;  /* 0x000000000000794d */ /* 0x000fea0003800000 */
.L_x_22:
[----:B------:R-:W-:Y:S01]  /*4790*/  ULDC.64 UR4, c[0x0][0x5c8] ;  /* 0x0001720000047ab9 */ /* 0x000fe20000000a00 */
[-C--:B------:R-:W-:Y:S01]  /*47a0*/  FMUL R7, R56, R0.reuse ;  /* 0x0000000038077220 */ /* 0x080fe20000400000 */
[----:B------:R-:W-:Y:S01]  /*47b0*/  LEA R2, P1, R10, UR4, 0x2 ;  /* 0x000000040a027c11 */ /* 0x000fe2000f8210ff */
[----:B------:R-:W-:Y:S01]  /*47c0*/  IMAD.SHL.U32 R21, R20, 0x4, RZ ;  /* 0x0000000414157824 */ /* 0x000fe200078e00ff */
[----:B------:R-:W-:Y:S01]  /*47d0*/  ISETP.GT.AND P6, PT, R15, 0x1, PT ;  /* 0x000000010f00780c */ /* 0x000fe20003fc4270 */
[-C--:B------:R-:W-:Y:S01]  /*47e0*/  FMUL R57, R57, R0.reuse ;  /* 0x0000000039397220 */ /* 0x080fe20000400000 */
[----:B------:R-:W-:Y:S01]  /*47f0*/  LEA.HI.X R3, R10, UR5, R13, 0x2, P1 ;  /* 0x000000050a037c11 */ /* 0x000fe200088f140d */
[-C--:B------:R-:W-:Y:S01]  /*4800*/  FMUL R9, R58, R0.reuse ;  /* 0x000000003a097220 */ /* 0x080fe20000400000 */
[----:B------:R-:W-:Y:S01]  /*4810*/  F2FP.TF32.F32.PACK_B R7, R7 ;  /* 0x00000007ff07723e */ /* 0x000fe200024050ff */
[-C--:B------:R-:W-:Y:S01]  /*4820*/  FMUL R59, R59, R0.reuse ;  /* 0x000000003b3b7220 */ /* 0x080fe20000400000 */
[----:B------:R-:W-:Y:S01]  /*4830*/  ISETP.GT.AND P3, PT, R15, RZ, PT ;  /* 0x000000ff0f00720c */ /* 0x000fe20003f64270 */
[-C--:B------:R-:W-:Y:S01]  /*4840*/  FMUL R11, R60, R0.reuse ;  /* 0x000000003c0b7220 */ /* 0x080fe20000400000 */
[----:B------:R-:W-:Y:S01]  /*4850*/  ISETP.GT.AND P2, PT, R16, RZ, P6 ;  /* 0x000000ff1000720c */ /* 0x000fe20003744270 */
[----:B------:R-:W-:Y:S01]  /*4860*/  @P0 STG.E desc[UR12][R2.64], R7 ;  /* 0x0000000702000986 */ /* 0x000fe2000c10190c */
[----:B------:R-:W-:Y:S01]  /*4870*/  SHF.L.U64.HI R19, R20, 0x2, R19 ;  /* 0x0000000214137819 */ /* 0x000fe20000010213 */
[-C--:B------:R-:W-:Y:S01]  /*4880*/  FMUL R61, R61, R0.reuse ;  /* 0x000000003d3d7220 */ /* 0x080fe20000400000 */
[----:B------:R-:W-:Y:S01]  /*4890*/  ISETP.GT.AND P1, PT, R16, 0x8, P3 ;  /* 0x000000081000780c */ /* 0x000fe20001f24270 */
[----:B------:R-:W-:Y:S01]  /*48a0*/  FMUL R13, R62, R0 ;  /* 0x000000003e0d7220 */ /* 0x000fe20000400000 */
[----:B------:R-:W-:Y:S01]  /*48b0*/  IADD3 R4, P0, R21, R2, RZ ;  /* 0x0000000215047210 */ /* 0x000fe20007f1e0ff */
[-C--:B------:R-:W-:Y:S01]  /*48c0*/  FMUL R63, R63, R0.reuse ;  /* 0x000000003f3f7220 */ /* 0x080fe20000400000 */
[----:B------:R-:W-:Y:S01]  /*48d0*/  F2FP.TF32.F32.PACK_B R57, R57 ;  /* 0x00000039ff39723e */ /* 0x000fe200024050ff */
[-C--:B------:R-:W-:Y:S01]  /*48e0*/  FMUL R65, R65, R0.reuse ;  /* 0x0000000041417220 */ /* 0x080fe20000400000 */
[----:B------:R-:W-:Y:S01]  /*48f0*/  F2FP.TF32.F32.PACK_B R9, R9 ;  /* 0x00000009ff09723e */ /* 0x000fe200024050ff */
[----:B------:R-:W-:Y:S01]  /*4900*/  IMAD.X R5, R19, 0x1, R3, P0 ;  /* 0x0000000113057824 */ /* 0x000fe200000e0603 */
[C---:B------:R-:W-:Y:S01]  /*4910*/  ISETP.GT.AND P0, PT, R16.reuse, 0x8, P6 ;  /* 0x000000081000780c */ /* 0x040fe20003704270 */
[----:B------:R-:W-:Y:S01]  /*4920*/  @P2 STG.E desc[UR12][R2.64+0x4], R57 ;  /* 0x0000043902002986 */ /* 0x000fe2000c10190c */
[----:B------:R-:W-:Y:S01]  /*4930*/  ISETP.GT.AND P3, PT, R15, 0x8, PT ;  /* 0x000000080f00780c */ /* 0x000fe20003f64270 */
[-C--:B------:R-:W-:Y:S01]  /*4940*/  FMUL R67, R67, R0.reuse ;  /* 0x0000000043437220 */ /* 0x080fe20000400000 */
[----:B------:R-:W-:Y:S01]  /*4950*/  ISETP.GT.AND P4, PT, R15, 0x9, PT ;  /* 0x000000090f00780c */ /* 0x000fe20003f84270 */
[----:B------:R0:W-:Y:S01]  /*4960*/  @P1 STG.E desc[UR12][R4.64], R9 ;  /* 0x0000000904001986 */ /* 0x0001e2000c10190c */
[C---:B------:R-:W-:Y:S01]  /*4970*/  ISETP.GT.AND P2, PT, R16.reuse, RZ, P3 ;  /* 0x000000ff1000720c */ /* 0x040fe20001f44270 */
[-C--:B------:R-:W-:Y:S01]  /*4980*/  FMUL R69, R69, R0.reuse ;  /* 0x0000000045457220 */ /* 0x080fe20000400000 */
[----:B------:R-:W-:Y:S01]  /*4990*/  F2FP.TF32.F32.PACK_B R59, R59 ;  /* 0x0000003bff3b723e */ /* 0x000fe200024050ff */
[-C--:B------:R-:W-:Y:S01]  /*49a0*/  FMUL R71, R71, R0.reuse ;  /* 0x0000000047477220 */ /* 0x080fe20000400000 */
[C---:B------:R-:W-:Y:S01]  /*49b0*/  ISETP.GT.AND P1, PT, R16.reuse, RZ, P4 ;  /* 0x000000ff1000720c */ /* 0x040fe20002724270 */
[-C--:B------:R-:W-:Y:S01]  /*49c0*/  FMUL R73, R73, R0.reuse ;  /* 0x0000000049497220 */ /* 0x080fe20000400000 */
[----:B------:R-:W-:Y:S01]  /*49d0*/  F2FP.TF32.F32.PACK_B R11, R11 ;  /* 0x0000000bff0b723e */ /* 0x000fe200024050ff */
[----:B------:R-:W-:Y:S01]  /*49e0*/  @P0 STG.E desc[UR12][R4.64+0x4], R59 ;  /* 0x0000043b04000986 */ /* 0x000fe2000c10190c */
[C---:B------:R-:W-:Y:S01]  /*49f0*/  ISETP.GT.AND P0, PT, R16.reuse, 0x8, P3 ;  /* 0x000000081000780c */ /* 0x040fe20001f04270 */
[-C--:B------:R-:W-:Y:S01]  /*4a00*/  FMUL R75, R75, R0.reuse ;  /* 0x000000004b4b7220 */ /* 0x080fe20000400000 */
[----:B------:R-:W-:Y:S01]  /*4a10*/  F2FP.TF32.F32.PACK_B R61, R61 ;  /* 0x0000003dff3d723e */ /* 0x000fe200024050ff */
[-C--:B------:R-:W-:Y:S01]  /*4a20*/  FMUL R77, R77, R0.reuse ;  /* 0x000000004d4d7220 */ /* 0x080fe20000400000 */
[C---:B0-----:R-:W-:Y:S01]  /*4a30*/  SHF.L.U64.HI R9, R17.reuse, 0x2, R18 ;  /* 0x0000000211097819 */ /* 0x041fe20000010212 */
[----:B------:R-:W-:Y:S01]  /*4a40*/  IMAD.SHL.U32 R17, R17, 0x4, RZ ;  /* 0x0000000411117824 */ /* 0x000fe200078e00ff */
[----:B------:R0:W-:Y:S01]  /*4a50*/  @P2 STG.E desc[UR12][R2.64+0x20], R11 ;  /* 0x0000200b02002986 */ /* 0x0001e2000c10190c */
[----:B------:R-:W-:Y:S01]  /*4a60*/  F2FP.TF32.F32.PACK_B R13, R13 ;  /* 0x0000000dff0d723e */ /* 0x000fe200024050ff */
[----:B------:R-:W-:Y:S01]  /*4a70*/  FMUL R79, R79, R0 ;  /* 0x000000004f4f7220 */ /* 0x000fe20000400000 */
[----:B------:R-:W-:Y:S01]  /*4a80*/  ISETP.GT.AND P3, PT, R15, 0x10, PT ;  /* 0x000000100f00780c */ /* 0x000fe20003f64270 */
[----:B------:R-:W-:Y:S01]  /*4a90*/  @P1 STG.E desc[UR12][R2.64+0x24], R61 ;  /* 0x0000243d02001986 */ /* 0x000fe2000c10190c */
[----:B------:R-:W-:Y:S01]  /*4aa0*/  IADD3 R6, P1, P2, R17, R2, R21 ;  /* 0x0000000211067210 */ /* 0x000fe20007a3e015 */
[-C--:B------:R-:W-:Y:S01]  /*4ab0*/  FMUL R81, R81, R0.reuse ;  /* 0x0000000051517220 */ /* 0x080fe20000400000 */
[----:B------:R-:W-:Y:S01]  /*4ac0*/  F2FP.TF32.F32.PACK_B R63, R63 ;  /* 0x0000003fff3f723e */ /* 0x000fe200024050ff */
[----:B------:R1:W-:Y:S01]  /*4ad0*/  @P0 STG.E desc[UR12][R4.64+0x20], R13 ;  /* 0x0000200d04000986 */ /* 0x0003e2000c10190c */
[----:B------:R-:W-:Y:S01]  /*4ae0*/  IADD3.X R7, R9, R3, R19, P1, P2 ;  /* 0x0000000309077210 */ /* 0x000fe20000fe4413 */
[-C--:B------:R-:W-:Y:S01]  /*4af0*/  FMUL R83, R83, R0.reuse ;  /* 0x0000000053537220 */ /* 0x080fe20000400000 */
[----:B------:R-:W-:Y:S01]  /*4b00*/  ISETP.GT.AND P1, PT, R16, 0x8, P4 ;  /* 0x000000081000780c */ /* 0x000fe20002724270 */
[-C--:B0-----:R-:W-:Y:S01]  /*4b10*/  FMUL R11, R64, R0.reuse ;  /* 0x00000000400b7220 */ /* 0x081fe20000400000 */
[----:B------:R-:W-:Y:S01]  /*4b20*/  ISETP.GT.AND P0, PT, R16, RZ, P3 ;  /* 0x000000ff1000720c */ /* 0x000fe20001f04270 */
[-C--:B------:R-:W-:Y:S01]  /*4b30*/  FMUL R19, R84, R0.reuse ;  /* 0x0000000054137220 */ /* 0x080fe20000400000 */
[----:B------:R-:W-:Y:S01]  /*4b40*/  ISETP.GT.AND P2, PT, R15, 0x11, PT ;  /* 0x000000110f00780c */ /* 0x000fe20003f44270 */
[-C--:B------:R-:W-:Y:S01]  /*4b50*/  FMUL R85, R85, R0.reuse ;  /* 0x0000000055557220 */ /* 0x080fe20000400000 */
[----:B------:R-:W-:Y:S01]  /*4b60*/  F2FP.TF32.F32.PACK_B R11, R11 ;  /* 0x0000000bff0b723e */ /* 0x000fe200024050ff */
[-C--:B------:R-:W-:Y:S01]  /*4b70*/  FMUL R87, R87, R0.reuse ;  /* 0x0000000057577220 */ /* 0x080fe20000400000 */
[----:B------:R-:W-:Y:S01]  /*4b80*/  F2FP.TF32.F32.PACK_B R65, R65 ;  /* 0x00000041ff41723e */ /* 0x000fe200024050ff */
[-C--:B-1----:R-:W-:Y:S01]  /*4b90*/  FMUL R13, R66, R0.reuse ;  /* 0x00000000420d7220 */ /* 0x082fe20000400000 */
[----:B------:R-:W-:Y:S01]  /*4ba0*/  F2FP.TF32.F32.PACK_B R67, R67 ;  /* 0x00000043ff43723e */ /* 0x000fe200024050ff */
[-C--:B------:R-:W-:Y:S01]  /*4bb0*/  FMUL R25, R25, R0.reuse ;  /* 0x0000000019197220 */ /* 0x080fe20000400000 */
[----:B------:R-:W-:Y:S01]  /*4bc0*/  F2FP.TF32.F32.PACK_B R69, R69 ;  /* 0x00000045ff45723e */ /* 0x000fe200024050ff */
[----:B------:R-:W-:Y:S01]  /*4bd0*/  @P1 STG.E desc[UR12][R4.64+0x24], R63 ;  /* 0x0000243f04001986 */ /* 0x000fe2000c10190c */
[----:B------:R-:W-:Y:S01]  /*4be0*/  F2FP.TF32.F32.PACK_B R13, R13 ;  /* 0x0000000dff0d723e */ /* 0x000fe200024050ff */
[-C--:B------:R-:W-:Y:S01]  /*4bf0*/  FMUL R27, R27, R0.reuse ;  /* 0x000000001b1b7220 */ /* 0x080fe20000400000 */
[----:B------:R-:W-:Y:S01]  /*4c00*/  ISETP.GT.AND P1, PT, R15, 0x19, PT ;  /* 0x000000190f00780c */ /* 0x000fe20003f24270 */
[----:B------:R0:W-:Y:S01]  /*4c10*/  @P0 STG.E desc[UR12][R2.64+0x40], R11 ;  /* 0x0000400b02000986 */ /* 0x0001e2000c10190c */
[----:B------:R-:W-:Y:S01]  /*4c20*/  ISETP.GT.AND P0, PT, R16, RZ, P2 ;  /* 0x000000ff1000720c */ /* 0x000fe20001704270 */
[-C--:B------:R-:W-:Y:S01]  /*4c30*/  FMUL R29, R29, R0.reuse ;  /* 0x000000001d1d7220 */ /* 0x080fe20000400000 */
[----:B------:R-:W-:Y:S01]  /*4c40*/  F2FP.TF32.F32.PACK_B R71, R71 ;  /* 0x00000047ff47723e */ /* 0x000fe200024050ff */
[-C--:B------:R-:W-:Y:S01]  /*4c50*/  FMUL R31, R31, R0.reuse ;  /* 0x000000001f1f7220 */ /* 0x080fe20000400000 */
[----:B------:R-:W-:Y:S01]  /*4c60*/  F2FP.TF32.F32.PACK_B R73, R73 ;  /* 0x00000049ff49723e */ /* 0x000fe200024050ff */
[-C--:B------:R-:W-:Y:S01]  /*4c70*/  FMUL R33, R33, R0.reuse ;  /* 0x0000000021217220 */ /* 0x080fe20000400000 */
[----:B------:R-:W-:Y:S01]  /*4c80*/  F2FP.TF32.F32.PACK_B R75, R75 ;  /* 0x0000004bff4b723e */ /* 0x000fe200024050ff */
[-C--:B------:R-:W-:Y:S01]  /*4c90*/  FMUL R35, R35, R0.reuse ;  /* 0x0000000023237220 */ /* 0x080fe20000400000 */
[----:B------:R-:W-:Y:S01]  /*4ca0*/  ISETP.GT.AND P5, PT, R15, 0x28, PT ;  /* 0x000000280f00780c */ /* 0x000fe20003fa4270 */
[-C--:B------:R-:W-:Y:S01]  /*4cb0*/  FMUL R37, R37, R0.reuse ;  /* 0x0000000025257220 */ /* 0x080fe20000400000 */
[----:B------:R-:W-:Y:S01]  /*4cc0*/  F2FP.TF32.F32.PACK_B R77, R77 ;  /* 0x0000004dff4d723e */ /* 0x000fe200024050ff */
[-C--:B0-----:R-:W-:Y:S01]  /*4cd0*/  FMUL R11, R68, R0.reuse ;  /* 0x00000000440b7220 */ /* 0x081fe20000400000 */
[----:B------:R-:W-:Y:S01]  /*4ce0*/  F2FP.TF32.F32.PACK_B R79, R79 ;  /* 0x0000004fff4f723e */ /* 0x000fe200024050ff */
[----:B------:R-:W-:Y:S01]  /*4cf0*/  @P0 STG.E desc[UR12][R2.64+0x44], R65 ;  /* 0x0000444102000986 */ /* 0x000fe2000c10190c */
[C---:B------:R-:W-:Y:S01]  /*4d00*/  ISETP.GT.AND P0, PT, R16.reuse, 0x8, P3 ;  /* 0x000000081000780c */ /* 0x040fe20001f04270 */
[-C--:B------:R-:W-:Y:S01]  /*4d10*/  FMUL R39, R39, R0.reuse ;  /* 0x0000000027277220 */ /* 0x080fe20000400000 */
[----:B------:R-:W-:Y:S01]  /*4d20*/  F2FP.TF32.F32.PACK_B R11, R11 ;  /* 0x0000000bff0b723e */ /* 0x000fe200024050ff */
[-C--:B------:R-:W-:Y:S01]  /*4d30*/  FMUL R41, R41, R0.reuse ;  /* 0x0000000029297220 */ /* 0x080fe20000400000 */
[----:B------:R-:W-:Y:S01]  /*4d40*/  ISETP.GT.AND P3, PT, R15, 0x29, PT ;  /* 0x000000290f00780c */ /* 0x000fe20003f64270 */
[-C--:B------:R-:W-:Y:S01]  /*4d50*/  FMUL R43, R43, R0.reuse ;  /* 0x000000002b2b7220 */ /* 0x080fe20000400000 */
[----:B------:R-:W-:Y:S01]  /*4d60*/  ISETP.GT.AND P4, PT, R15, 0x31, PT ;  /* 0x000000310f00780c */ /* 0x000fe20003f84270 */
[-C--:B------:R-:W-:Y:S01]  /*4d70*/  FMUL R45, R45, R0.reuse ;  /* 0x000000002d2d7220 */ /* 0x080fe20000400000 */
[----:B------:R-:W-:Y:S01]  /*4d80*/  F2FP.TF32.F32.PACK_B R81, R81 ;  /* 0x00000051ff51723e */ /* 0x000fe200024050ff */
[-C--:B------:R-:W-:Y:S01]  /*4d90*/  FMUL R47, R47, R0.reuse ;  /* 0x000000002f2f7220 */ /* 0x080fe20000400000 */
[----:B------:R-:W-:Y:S01]  /*4da0*/  F2FP.TF32.F32.PACK_B R83, R83 ;  /* 0x00000053ff53723e */ /* 0x000fe200024050ff */
[-C--:B------:R-:W-:Y:S01]  /*4db0*/  FMUL R49, R49, R0.reuse ;  /* 0x0000000031317220 */ /* 0x080fe20000400000 */
[----:B------:R-:W-:Y:S01]  /*4dc0*/  F2FP.TF32.F32.PACK_B R19, R19 ;  /* 0x00000013ff13723e */ /* 0x000fe200024050ff */
[----:B------:R0:W-:Y:S01]  /*4dd0*/  @P0 STG.E desc[UR12][R4.64+0x40], R13 ;  /* 0x0000400d04000986 */ /* 0x0001e2000c10190c */
[----:B------:R-:W-:Y:S01]  /*4de0*/  ISETP.GT.AND P0, PT, R16, 0x8, P2 ;  /* 0x000000081000780c */ /* 0x000fe20001704270 */
[-C--:B------:R-:W-:Y:S01]  /*4df0*/  FMUL R51, R51, R0.reuse ;  /* 0x0000000033337220 */ /* 0x080fe20000400000 */
[----:B------:R-:W-:Y:S01]  /*4e00*/  ISETP.GT.AND P2, PT, R15, 0x18, PT ;  /* 0x000000180f00780c */ /* 0x000fe20003f44270 */
[----:B------:R-:W-:Y:S01]  /*4e10*/  FMUL R53, R53, R0 ;  /* 0x0000000035357220 */ /* 0x000fe20000400000 */
[----:B------:R-:W-:-:S02]  /*4e20*/  P2R R14, PR, RZ, 0x20 ;  /* 0x00000020ff0e7803 */ /* 0x000fc40000000000 */
[----:B------:R-:W-:Y:S02]  /*4e30*/  P2R R12, PR, RZ, 0x8 ;  /* 0x00000008ff0c7803 */ /* 0x000fe40000000000 */
[----:B------:R-:W-:Y:S02]  /*4e40*/  F2FP.TF32.F32.PACK_B R85, R85 ;  /* 0x00000055ff55723e */ /* 0x000fe400024050ff */
[----:B------:R-:W-:Y:S01]  /*4e50*/  F2FP.TF32.F32.PACK_B R87, R87 ;  /* 0x00000057ff57723e */ /* 0x000fe200024050ff */
[----:B0-----:R-:W-:Y:S01]  /*4e60*/  FMUL R13, R70, R0 ;  /* 0x00000000460d7220 */ /* 0x001fe20000400000 */
[----:B------:R-:W-:Y:S01]  /*4e70*/  F2FP.TF32.F32.PACK_B R25, R25 ;  /* 0x00000019ff19723e */ /* 0x000fe200024050ff */
[----:B------:R-:W-:Y:S01]  /*4e80*/  @P0 STG.E desc[UR12][R4.64+0x44], R67 ;  /* 0x0000444304000986 */ /* 0x000fe2000c10190c */
[----:B------:R-:W-:Y:S02]  /*4e90*/  ISETP.GT.AND P0, PT, R16, RZ, P2 ;  /* 0x000000ff1000720c */ /* 0x000fe40001704270 */
[----:B------:R-:W-:-:S02]  /*4ea0*/  F2FP.TF32.F32.PACK_B R13, R13 ;  /* 0x0000000dff0d723e */ /* 0x000fc400024050ff */
[----:B------:R-:W-:Y:S02]  /*4eb0*/  F2FP.TF32.F32.PACK_B R27, R27 ;  /* 0x0000001bff1b723e */ /* 0x000fe400024050ff */
[----:B------:R-:W-:Y:S02]  /*4ec0*/  F2FP.TF32.F32.PACK_B R29, R29 ;  /* 0x0000001dff1d723e */ /* 0x000fe400024050ff */
[----:B------:R-:W-:Y:S02]  /*4ed0*/  F2FP.TF32.F32.PACK_B R31, R31 ;  /* 0x0000001fff1f723e */ /* 0x000fe400024050ff */
[----:B------:R-:W-:Y:S02]  /*4ee0*/  F2FP.TF32.F32.PACK_B R33, R33 ;  /* 0x00000021ff21723e */ /* 0x000fe400024050ff */
[----:B------:R-:W-:Y:S01]  /*4ef0*/  F2FP.TF32.F32.PACK_B R35, R35 ;  /* 0x00000023ff23723e */ /* 0x000fe200024050ff */
[----:B------:R0:W-:Y:S01]  /*4f00*/  @P0 STG.E desc[UR12][R2.64+0x60], R11 ;  /* 0x0000600b02000986 */ /* 0x0001e2000c10190c */
[----:B------:R-:W-:-:S02]  /*4f10*/  ISETP.GT.AND P0, PT, R16, RZ, P1 ;  /* 0x000000ff1000720c */ /* 0x000fc40000f04270 */
[----:B------:R-:W-:Y:S02]  /*4f20*/  F2FP.TF32.F32.PACK_B R37, R37 ;  /* 0x00000025ff25723e */ /* 0x000fe400024050ff */
[----:B------:R-:W-:Y:S02]  /*4f30*/  F2FP.TF32.F32.PACK_B R39, R39 ;  /* 0x00000027ff27723e */ /* 0x000fe400024050ff */
[----:B------:R-:W-:Y:S02]  /*4f40*/  F2FP.TF32.F32.PACK_B R41, R41 ;  /* 0x00000029ff29723e */ /* 0x000fe400024050ff */
[----:B------:R-:W-:Y:S02]  /*4f50*/  F2FP.TF32.F32.PACK_B R43, R43 ;  /* 0x0000002bff2b723e */ /* 0x000fe400024050ff */
[----:B------:R-:W-:Y:S01]  /*4f60*/  F2FP.TF32.F32.PACK_B R45, R45 ;  /* 0x0000002dff2d723e */ /* 0x000fe200024050ff */
[----:B0-----:R-:W-:Y:S01]  /*4f70*/  FMUL R11, R72, R0 ;  /* 0x00000000480b7220 */ /* 0x001fe20000400000 */
[----:B------:R-:W-:Y:S01]  /*4f80*/  F2FP.TF32.F32.PACK_B R47, R47 ;  /* 0x0000002fff2f723e */ /* 0x000fe200024050ff */
[----:B------:R-:W-:Y:S01]  /*4f90*/  @P0 STG.E desc[UR12][R2.64+0x64], R69 ;  /* 0x0000644502000986 */ /* 0x000fe2000c10190c */
[----:B------:R-:W-:-:S02]  /*4fa0*/  ISETP.GT.AND P0, PT, R16, 0x8, P2 ;  /* 0x000000081000780c */ /* 0x000fc40001704270 */
[----:B------:R-:W-:Y:S02]  /*4fb0*/  ISETP.GT.AND P2, PT, R15, 0x20, PT ;  /* 0x000000200f00780c */ /* 0x000fe40003f44270 */
[----:B------:R-:W-:Y:S02]  /*4fc0*/  F2FP.TF32.F32.PACK_B R11, R11 ;  /* 0x0000000bff0b723e */ /* 0x000fe400024050ff */
[----:B------:R-:W-:Y:S02]  /*4fd0*/  F2FP.TF32.F32.PACK_B R49, R49 ;  /* 0x00000031ff31723e */ /* 0x000fe400024050ff */
[----:B------:R-:W-:Y:S02]  /*4fe0*/  F2FP.TF32.F32.PACK_B R51, R51 ;  /* 0x00000033ff33723e */ /* 0x000fe400024050ff */
[----:B------:R-:W-:-:S03]  /*4ff0*/  F2FP.TF32.F32.PACK_B R53, R53 ;  /* 0x00000035ff35723e */ /* 0x000fc600024050ff */
[----:B------:R0:W-:Y:S01]  /*5000*/  @P0 STG.E desc[UR12][R4.64+0x60], R13 ;  /* 0x0000600d04000986 */ /* 0x0001e2000c10190c */
[----:B------:R-:W-:Y:S02]  /*5010*/  ISETP.GT.AND P0, PT, R16, 0x8, P1 ;  /* 0x000000081000780c */ /* 0x000fe40000f04270 */
[----:B------:R-:W-:Y:S01]  /*5020*/  ISETP.GT.AND P1, PT, R15, 0x21, PT ;  /* 0x000000210f00780c */ /* 0x000fe20003f24270 */
[----:B0-----:R-:W-:-:S10]  /*5030*/  FMUL R13, R74, R0 ;  /* 0x000000004a0d7220 */ /* 0x001fd40000400000 */
[----:B------:R-:W-:Y:S01]  /*5040*/  @P0 STG.E desc[UR12][R4.64+0x64], R71 ;  /* 0x0000644704000986 */ /* 0x000fe2000c10190c */
[----:B------:R-:W-:Y:S02]  /*5050*/  ISETP.GT.AND P0, PT, R16, RZ, P2 ;  /* 0x000000ff1000720c */ /* 0x000fe40001704270 */
[----:B------:R-:W-:-:S11]  /*5060*/  F2FP.TF32.F32.PACK_B R13, R13 ;  /* 0x0000000dff0d723e */ /* 0x000fd600024050ff */
[----:B------:R0:W-:Y:S01]  /*5070*/  @P0 STG.E desc[UR12][R2.64+0x80], R11 ;  /* 0x0000800b02000986 */ /* 0x0001e2000c10190c */
[----:B------:R-:W-:Y:S01]  /*5080*/  ISETP.GT.AND P0, PT, R16, RZ, P1 ;  /* 0x000000ff1000720c */ /* 0x000fe20000f04270 */
[----:B0-----:R-:W-:-:S12]  /*5090*/  FMUL R11, R76, R0 ;  /* 0x000000004c0b7220 */ /* 0x001fd80000400000 */
[----:B------:R-:W-:Y:S01]  /*50a0*/  @P0 STG.E desc[UR12][R2.64+0x84], R73 ;  /* 0x0000844902000986 */ /* 0x000fe2000c10190c */
[----:B------:R-:W-:Y:S02]  /*50b0*/  ISETP.GT.AND P0, PT, R16, 0x8, P2 ;  /* 0x000000081000780c */ /* 0x000fe40001704270 */
[----:B------:R-:W-:Y:S02]  /*50c0*/  F2FP.TF32.F32.PACK_B R11, R11 ;  /* 0x0000000bff0b723e */ /* 0x000fe400024050ff */
[----:B------:R-:W-:-:S09]  /*50d0*/  ISETP.GT.AND P2, PT, R15, 0x38, PT ;  /* 0x000000380f00780c */ /* 0x000fd20003f44270 */
[----:B------:R0:W-:Y:S01]  /*50e0*/  @P0 STG.E desc[UR12][R4.64+0x80], R13 ;  /* 0x0000800d04000986 */ /* 0x0001e2000c10190c */
[----:B------:R-:W-:Y:S01]  /*50f0*/  ISETP.GT.AND P0, PT, R16, 0x8, P1 ;  /* 0x000000081000780c */ /* 0x000fe20000f04270 */
[----:B0-----:R-:W-:-:S12]  /*5100*/  FMUL R13, R78, R0 ;  /* 0x000000004e0d7220 */ /* 0x001fd80000400000 */
        /* <DEDUP_REMOVED lines=8> */
[----:B------:R-:W-:-:S11]  /*5190*/  F2FP.TF32.F32.PACK_B R11, R11 ;  /* 0x0000000bff0b723e */ /* 0x000fd600024050ff */
[----:B------:R0:W-:Y:S01]  /*51a0*/  @P0 STG.E desc[UR12][R4.64+0xa0], R13 ;  /* 0x0000a00d04000986 */ /* 0x0001e2000c10190c */
[C---:B------:R-:W-:Y:S02]  /*51b0*/  ISETP.GT.AND P0, PT, R16.reuse, 0x8, P3 ;  /* 0x000000081000780c */ /* 0x040fe40001f04270 */
[----:B------:R-:W-:Y:S01]  /*51c0*/  ISETP.GT.AND P3, PT, R16, 0x8, P2 ;  /* 0x000000081000780c */ /* 0x000fe20001764270 */
[----:B0-----:R-:W-:-:S10]  /*51d0*/  FMUL R13, R82, R0 ;  /* 0x00000000520d7220 */ /* 0x001fd40000400000 */
[----:B------:R-:W-:Y:S01]  /*51e0*/  @P0 STG.E desc[UR12][R4.64+0xa4], R79 ;  /* 0x0000a44f04000986 */ /* 0x000fe2000c10190c */
[----:B------:R-:W-:Y:S02]  /*51f0*/  ISETP.GT.AND P0, PT, R15, 0x30, PT ;  /* 0x000000300f00780c */ /* 0x000fe40003f04270 */
[----:B------:R-:W-:Y:S02]  /*5200*/  F2FP.TF32.F32.PACK_B R13, R13 ;  /* 0x0000000dff0d723e */ /* 0x000fe400024050ff */
[----:B------:R-:W-:-:S13]  /*5210*/  ISETP.GT.AND P1, PT, R16, RZ, P0 ;  /* 0x000000ff1000720c */ /* 0x000fda0000724270 */
[----:B------:R-:W-:Y:S01]  /*5220*/  @P1 STG.E desc[UR12][R2.64+0xc0], R11 ;  /* 0x0000c00b02001986 */ /* 0x000fe2000c10190c */
[----:B------:R-:W-:-:S13]  /*5230*/  ISETP.GT.AND P1, PT, R16, RZ, P4 ;  /* 0x000000ff1000720c */ /* 0x000fda0002724270 */
[----:B------:R-:W-:Y:S01]  /*5240*/  @P1 STG.E desc[UR12][R2.64+0xc4], R81 ;  /* 0x0000c45102001986 */ /* 0x000fe2000c10190c */
[----:B------:R-:W-:-:S13]  /*5250*/  ISETP.GT.AND P1, PT, R16, 0x8, P0 ;  /* 0x000000081000780c */ /* 0x000fda0000724270 */
[----:B------:R0:W-:Y:S01]  /*5260*/  @P1 STG.E desc[UR12][R4.64+0xc0], R13 ;  /* 0x0000c00d04001986 */ /* 0x0001e2000c10190c */
[----:B------:R-:W-:Y:S01]  /*5270*/  ISETP.GT.AND P1, PT, R16, 0x8, P4 ;  /* 0x000000081000780c */ /* 0x000fe20002724270 */
[----:B0-----:R-:W-:-:S12]  /*5280*/  FMUL R13, R86, R0 ;  /* 0x00000000560d7220 */ /* 0x001fd80000400000 */
[----:B------:R-:W-:Y:S01]  /*5290*/  @P1 STG.E desc[UR12][R4.64+0xc4], R83 ;  /* 0x0000c45304001986 */ /* 0x000fe2000c10190c */
[----:B------:R-:W-:Y:S02]  /*52a0*/  IADD3 R10, P1, R17, R4, RZ ;  /* 0x00000004110a7210 */ /* 0x000fe40007f3e0ff */
[----:B------:R-:W-:-:S03]  /*52b0*/  F2FP.TF32.F32.PACK_B R13, R13 ;  /* 0x0000000dff0d723e */ /* 0x000fc600024050ff */
[----:B------:R-:W-:Y:S01]  /*52c0*/  IMAD.X R11, R9, 0x1, R5, P1 ;  /* 0x00000001090b7824 */ /* 0x000fe200008e0605 */
[----:B------:R-:W-:-:S13]  /*52d0*/  ISETP.GT.AND P1, PT, R16, RZ, P2 ;  /* 0x000000ff1000720c */ /* 0x000fda0001724270 */
[----:B------:R-:W-:Y:S01]  /*52e0*/  @P1 STG.E desc[UR12][R2.64+0xe0], R19 ;  /* 0x0000e01302001986 */ /* 0x000fe2000c10190c */
[----:B------:R-:W-:Y:S01]  /*52f0*/  IADD3 R8, P1, R17, R2, RZ ;  /* 0x0000000211087210 */ /* 0x000fe20007f3e0ff */
[----:B------:R-:W-:-:S04]  /*5300*/  FMUL R17, R24, R0 ;  /* 0x0000000018117220 */ /* 0x000fc80000400000 */
[----:B------:R-:W-:Y:S01]  /*5310*/  IMAD.X R9, R9, 0x1, R3, P1 ;  /* 0x0000000109097824 */ /* 0x000fe200008e0603 */
[----:B------:R-:W-:Y:S02]  /*5320*/  ISETP.GT.AND P1, PT, R15, 0x39, PT ;  /* 0x000000390f00780c */ /* 0x000fe40003f24270 */
[----:B------:R-:W-:Y:S02]  /*5330*/  F2FP.TF32.F32.PACK_B R17, R17 ;  /* 0x00000011ff11723e */ /* 0x000fe400024050ff */
[----:B------:R-:W-:-:S13]  /*5340*/  ISETP.GT.AND P5, PT, R16, RZ, P1 ;  /* 0x000000ff1000720c */ /* 0x000fda0000fa4270 */
[----:B------:R-:W-:Y:S01]  /*5350*/  @P5 STG.E desc[UR12][R2.64+0xe4], R85 ;  /* 0x0000e45502005986 */ /* 0x000fe2000c10190c */
[----:B------:R-:W-:-:S03]  /*5360*/  ISETP.GT.AND P5, PT, R15, RZ, PT ;  /* 0x000000ff0f00720c */ /* 0x000fc60003fa4270 */
[----:B------:R0:W-:Y:S01]  /*5370*/  @P3 STG.E desc[UR12][R4.64+0xe0], R13 ;  /* 0x0000e00d04003986 */ /* 0x0001e2000c10190c */
[----:B------:R-:W-:Y:S01]  /*5380*/  ISETP.GT.AND P3, PT, R16, 0x8, P1 ;  /* 0x000000081000780c */ /* 0x000fe20000f64270 */
[----:B0-----:R-:W-:-:S12]  /*5390*/  FMUL R13, R28, R0 ;  /* 0x000000001c0d7220 */ /* 0x001fd80000400000 */
[----:B------:R0:W-:Y:S01]  /*53a0*/  @P3 STG.E desc[UR12][R4.64+0xe4], R87 ;  /* 0x0000e45704003986 */ /* 0x0001e2000c10190c */
[C---:B------:R-:W-:Y:S02]  /*53b0*/  ISETP.GT.AND P3, PT, R16.reuse, 0x40, P5 ;  /* 0x000000401000780c */ /* 0x040fe40002f64270 */
[----:B------:R-:W-:Y:S02]  /*53c0*/  ISETP.GT.AND P5, PT, R16, 0x48, P5 ;  /* 0x000000481000780c */ /* 0x000fe40002fa4270 */
[----:B------:R-:W-:Y:S01]  /*53d0*/  F2FP.TF32.F32.PACK_B R13, R13 ;  /* 0x0000000dff0d723e */ /* 0x000fe200024050ff */
[----:B0-----:R-:W-:-:S08]  /*53e0*/  FMUL R5, R26, R0 ;  /* 0x000000001a057220 */ /* 0x001fd00000400000 */
[----:B------:R0:W-:Y:S01]  /*53f0*/  @P3 STG.E desc[UR12][R8.64], R17 ;  /* 0x0000001108003986 */ /* 0x0001e2000c10190c */
[C---:B------:R-:W-:Y:S02]  /*5400*/  ISETP.GT.AND P3, PT, R16.reuse, 0x40, P6 ;  /* 0x000000401000780c */ /* 0x040fe40003764270 */
[----:B------:R-:W-:Y:S02]  /*5410*/  ISETP.GT.AND P6, PT, R16, 0x48, P6 ;  /* 0x000000481000780c */ /* 0x000fe400037c4270 */
[----:B------:R-:W-:Y:S01]  /*5420*/  F2FP.TF32.F32.PACK_B R5, R5 ;  /* 0x00000005ff05723e */ /* 0x000fe200024050ff */
[----:B0-----:R-:W-:-:S08]  /*5430*/  FMUL R17, R54, R0 ;  /* 0x0000000036117220 */ /* 0x001fd00000400000 */
[----:B------:R-:W-:Y:S02]  /*5440*/  @P3 IMAD.MOV.U32 R2, RZ, RZ, R8 ;  /* 0x000000ffff023224 */ /* 0x000fe400078e0008 */
[----:B------:R-:W-:Y:S01]  /*5450*/  @P3 IMAD.MOV.U32 R3, RZ, RZ, R9 ;  /* 0x000000ffff033224 */ /* 0x000fe200078e0009 */
[----:B------:R-:W-:-:S04]  /*5460*/  F2FP.TF32.F32.PACK_B R17, R17 ;  /* 0x00000011ff11723e */ /* 0x000fc800024050ff */
[----:B------:R-:W-:Y:S01]  /*5470*/  @P3 STG.E desc[UR12][R2.64+0x4], R25 ;  /* 0x0000041902003986 */ /* 0x000fe2000c10190c */
[----:B------:R-:W-:-:S03]  /*5480*/  ISETP.NE.AND P3, PT, R12, RZ, PT ;  /* 0x000000ff0c00720c */ /* 0x000fc60003f65270 */
[----:B------:R0:W-:Y:S01]  /*5490*/  @P5 STG.E desc[UR12][R10.64], R5 ;  /* 0x000000050a005986 */ /* 0x0001e2000c10190c */
[----:B------:R-:W-:-:S03]  /*54a0*/  ISETP.NE.AND P5, PT, R14, RZ, PT ;  /* 0x000000ff0e00720c */ /* 0x000fc60003fa5270 */
[----:B------:R1:W-:Y:S01]  /*54b0*/  @P6 STG.E desc[UR12][R10.64+0x4], R27 ;  /* 0x0000041b0a006986 */ /* 0x0003e2000c10190c */
[----:B------:R-:W-:-:S04]  /*54c0*/  ISETP.GT.AND P6, PT, R15, 0x8, PT ;  /* 0x000000080f00780c */ /* 0x000fc80003fc4270 */
[----:B------:R-:W-:Y:S01]  /*54d0*/  ISETP.GT.AND P6, PT, R16, 0x40, P6 ;  /* 0x000000401000780c */ /* 0x000fe200037c4270 */
[-C--:B0-----:R-:W-:Y:S01]  /*54e0*/  FMUL R5, R30, R0.reuse ;  /* 0x000000001e057220 */ /* 0x081fe20000400000 */
[----:B-1----:R-:W-:-:S04]  /*54f0*/  FMUL R11, R32, R0 ;  /* 0x00000000200b7220 */ /* 0x002fc80000400000 */
[----:B------:R-:W-:Y:S02]  /*5500*/  F2FP.TF32.F32.PACK_B R5, R5 ;  /* 0x00000005ff05723e */ /* 0x000fe400024050ff */
[----:B------:R-:W-:-:S05]  /*5510*/  F2FP.TF32.F32.PACK_B R11, R11 ;  /* 0x0000000bff0b723e */ /* 0x000fca00024050ff */
[----:B------:R-:W-:Y:S02]  /*5520*/  @P6 IMAD.MOV.U32 R2, RZ, RZ, R8 ;  /* 0x000000ffff026224 */ /* 0x000fe400078e0008 */
[----:B------:R-:W-:-:S05]  /*5530*/  @P6 IMAD.MOV.U32 R3, RZ, RZ, R9 ;  /* 0x000000ffff036224 */ /* 0x000fca00078e0009 */
[----:B------:R0:W-:Y:S01]  /*5540*/  @P6 STG.E desc[UR12][R2.64+0x20], R13 ;  /* 0x0000200d02006986 */ /* 0x0001e2000c10190c */
[----:B------:R-:W-:-:S04]  /*5550*/  ISETP.GT.AND P6, PT, R15, 0x9, PT ;  /* 0x000000090f00780c */ /* 0x000fc80003fc4270 */
[----:B------:R-:W-:Y:S01]  /*5560*/  ISETP.GT.AND P6, PT, R16, 0x40, P6 ;  /* 0x000000401000780c */ /* 0x000fe200037c4270 */
[----:B0-----:R-:W-:-:S05]  /*5570*/  FMUL R13, R48, R0 ;  /* 0x00000000300d7220 */ /* 0x001fca0000400000 */
[----:B------:R-:W-:-:S07]  /*5580*/  F2FP.TF32.F32.PACK_B R13, R13 ;  /* 0x0000000dff0d723e */ /* 0x000fce00024050ff */
[----:B------:R-:W-:Y:S02]  /*5590*/  @P6 IMAD.MOV.U32 R2, RZ, RZ, R8 ;  /* 0x000000ffff026224 */ /* 0x000fe400078e0008 */
[----:B------:R-:W-:-:S05]  /*55a0*/  @P6 IMAD.MOV.U32 R3, RZ, RZ, R9 ;  /* 0x000000ffff036224 */ /* 0x000fca00078e0009 */
[----:B------:R-:W-:Y:S01]  /*55b0*/  @P6 STG.E desc[UR12][R2.64+0x24], R29 ;  /* 0x0000241d02006986 */ /* 0x000fe2000c10190c */
[----:B------:R-:W-:-:S04]  /*55c0*/  ISETP.GT.AND P6, PT, R15, 0x8, PT ;  /* 0x000000080f00780c */ /* 0x000fc80003fc4270 */
[----:B------:R-:W-:-:S13]  /*55d0*/  ISETP.GT.AND P6, PT, R16, 0x48, P6 ;  /* 0x000000481000780c */ /* 0x000fda00037c4270 */
[----:B------:R0:W-:Y:S01]  /*55e0*/  @P6 STG.E desc[UR12][R6.64+0x20], R5 ;  /* 0x0000200506006986 */ /* 0x0001e2000c10190c */
[----:B------:R-:W-:-:S04]  /*55f0*/  ISETP.GT.AND P6, PT, R15, 0x9, PT ;  /* 0x000000090f00780c */ /* 0x000fc80003fc4270 */
[----:B------:R-:W-:Y:S01]  /*5600*/  ISETP.GT.AND P6, PT, R16, 0x48, P6 ;  /* 0x000000481000780c */ /* 0x000fe200037c4270 */
[----:B0-----:R-:W-:-:S05]  /*5610*/  FMUL R5, R34, R0 ;  /* 0x0000000022057220 */ /* 0x001fca0000400000 */
[----:B------:R-:W-:-:S07]  /*5620*/  F2FP.TF32.F32.PACK_B R5, R5 ;  /* 0x00000005ff05723e */ /* 0x000fce00024050ff */
[----:B------:R-:W-:Y:S02]  /*5630*/  @P6 IMAD.MOV.U32 R2, RZ, RZ, R6 ;  /* 0x000000ffff026224 */ /* 0x000fe400078e0006 */
[----:B------:R-:W-:-:S05]  /*5640*/  @P6 IMAD.MOV.U32 R3, RZ, RZ, R7 ;  /* 0x000000ffff036224 */ /* 0x000fca00078e0007 */
[----:B------:R0:W-:Y:S01]  /*5650*/  @P6 STG.E desc[UR12][R2.64+0x24], R31 ;  /* 0x0000241f02006986 */ /* 0x0001e2000c10190c */
[----:B------:R-:W-:-:S04]  /*5660*/  ISETP.GT.AND P6, PT, R15, 0x10, PT ;  /* 0x000000100f00780c */ /* 0x000fc80003fc4270 */
[----:B------:R-:W-:-:S13]  /*5670*/  ISETP.GT.AND P6, PT, R16, 0x40, P6 ;  /* 0x000000401000780c */ /* 0x000fda00037c4270 */
[----:B0-----:R-:W-:Y:S02]  /*5680*/  @P6 IMAD.MOV.U32 R2, RZ, RZ, R8 ;  /* 0x000000ffff026224 */ /* 0x001fe400078e0008 */
        /* <DEDUP_REMOVED lines=62> */
[----:B------:R-:W-:Y:S01]  /*5a70*/  ISETP.GT.AND P6, PT, R15, 0x21, PT ;  /* 0x000000210f00780c */ /* 0x000fe20003fc4270 */
[----:B------:R-:W-:-:S03]  /*5a80*/  FMUL R15, R52, R0 ;  /* 0x00000000340f7220 */ /* 0x000fc60000400000 */
[----:B------:R-:W-:Y:S02]  /*5a90*/  ISETP.GT.AND P6, PT, R16, 0x48, P6 ;  /* 0x000000481000780c */ /* 0x000fe400037c4270 */
[----:B------:R-:W-:Y:S01]  /*5aa0*/  F2FP.TF32.F32.PACK_B R15, R15 ;  /* 0x0000000fff0f723e */ /* 0x000fe200024050ff */
[----:B0-----:R-:W-:-:S05]  /*5ab0*/  FMUL R5, R46, R0 ;  /* 0x000000002e057220 */ /* 0x001fca0000400000 */
[----:B------:R-:W-:-:S05]  /*5ac0*/  F2FP.TF32.F32.PACK_B R5, R5 ;  /* 0x00000005ff05723e */ /* 0x000fca00024050ff */
[----:B------:R-:W-:Y:S02]  /*5ad0*/  @P6 IMAD.MOV.U32 R2, RZ, RZ, R6 ;  /* 0x000000ffff026224 */ /* 0x000fe400078e0006 */
[----:B------:R-:W-:-:S05]  /*5ae0*/  @P6 IMAD.MOV.U32 R3, RZ, RZ, R7 ;  /* 0x000000ffff036224 */ /* 0x000fca00078e0007 */
[----:B------:R0:W-:Y:S01]  /*5af0*/  @P6 STG.E desc[UR12][R2.64+0x84], R43 ;  /* 0x0000842b02006986 */ /* 0x0001e2000c10190c */
[C---:B------:R-:W-:Y:S02]  /*5b00*/  ISETP.GT.AND P6, PT, R16.reuse, 0x40, P5 ;  /* 0x000000401000780c */ /* 0x040fe40002fc4270 */
[----:B------:R-:W-:-:S11]  /*5b10*/  ISETP.GT.AND P5, PT, R16, 0x48, P5 ;  /* 0x000000481000780c */ /* 0x000fd60002fa4270 */
[----:B0-----:R-:W-:Y:S02]  /*5b20*/  @P6 IMAD.MOV.U32 R2, RZ, RZ, R8 ;  /* 0x000000ffff026224 */ /* 0x001fe400078e0008 */
[----:B------:R-:W-:-:S05]  /*5b30*/  @P6 IMAD.MOV.U32 R3, RZ, RZ, R9 ;  /* 0x000000ffff036224 */ /* 0x000fca00078e0009 */
[----:B------:R0:W-:Y:S01]  /*5b40*/  @P6 STG.E desc[UR12][R2.64+0xa0], R11 ;  /* 0x0000a00b02006986 */ /* 0x0001e2000c10190c */
[C---:B------:R-:W-:Y:S02]  /*5b50*/  ISETP.GT.AND P6, PT, R16.reuse, 0x40, P3 ;  /* 0x000000401000780c */ /* 0x040fe40001fc4270 */
[----:B------:R-:W-:Y:S01]  /*5b60*/  ISETP.GT.AND P3, PT, R16, 0x48, P3 ;  /* 0x000000481000780c */ /* 0x000fe20001f64270 */
[-C--:B0-----:R-:W-:Y:S01]  /*5b70*/  FMUL R11, R50, R0.reuse ;  /* 0x00000000320b7220 */ /* 0x081fe20000400000 */
[----:B------:R-:W-:-:S09]  /*5b80*/  FMUL R0, R55, R0 ;  /* 0x0000000037007220 */ /* 0x000fd20000400000 */
[----:B------:R-:W-:Y:S02]  /*5b90*/  @P6 IMAD.MOV.U32 R2, RZ, RZ, R8 ;  /* 0x000000ffff026224 */ /* 0x000fe400078e0008 */
[----:B------:R-:W-:Y:S01]  /*5ba0*/  @P6 IMAD.MOV.U32 R3, RZ, RZ, R9 ;  /* 0x000000ffff036224 */ /* 0x000fe200078e0009 */
[----:B------:R-:W-:-:S04]  /*5bb0*/  F2FP.TF32.F32.PACK_B R11, R11 ;  /* 0x0000000bff0b723e */ /* 0x000fc800024050ff */
[----:B------:R0:W-:Y:S01]  /*5bc0*/  @P6 STG.E desc[UR12][R2.64+0xa4], R45 ;  /* 0x0000a42d02006986 */ /* 0x0001e2000c10190c */
[C---:B------:R-:W-:Y:S02]  /*5bd0*/  ISETP.GT.AND P6, PT, R16.reuse, 0x40, P0 ;  /* 0x000000401000780c */ /* 0x040fe400007c4270 */
[----:B------:R-:W-:Y:S01]  /*5be0*/  ISETP.GT.AND P0, PT, R16, 0x48, P0 ;  /* 0x000000481000780c */ /* 0x000fe20000704270 */
[----:B0-----:R-:W-:Y:S02]  /*5bf0*/  @P5 IMAD.MOV.U32 R2, RZ, RZ, R6 ;  /* 0x000000ffff025224 */ /* 0x001fe400078e0006 */
[----:B------:R-:W-:-:S05]  /*5c00*/  @P5 IMAD.MOV.U32 R3, RZ, RZ, R7 ;  /* 0x000000ffff035224 */ /* 0x000fca00078e0007 */
        /* <DEDUP_REMOVED lines=15> */
[----:B------:R0:W-:Y:S02]  /*5d00*/  @P5 STG.E desc[UR12][R2.64+0xc4], R49 ;  /* 0x0000c43102005986 */ /* 0x0001e4000c10190c */
        /* <DEDUP_REMOVED lines=8> */
[----:B------:R0:W-:Y:S04]  /*5d90*/  @P6 STG.E desc[UR12][R2.64+0xe0], R15 ;  /* 0x0000e00f02006986 */ /* 0x0001e8000c10190c */
[----:B------:R1:W-:Y:S01]  /*5da0*/  @P3 STG.E desc[UR12][R8.64+0xe4], R53 ;  /* 0x0000e43508003986 */ /* 0x0003e2000c10190c */
[----:B0-----:R-:W-:Y:S02]  /*5db0*/  @P2 IMAD.MOV.U32 R2, RZ, RZ, R6 ;  /* 0x000000ffff022224 */ /* 0x001fe400078e0006 */
[----:B------:R-:W-:-:S05]  /*5dc0*/  @P2 IMAD.MOV.U32 R3, RZ, RZ, R7 ;  /* 0x000000ffff032224 */ /* 0x000fca00078e0007 */
[----:B------:R1:W-:Y:S01]  /*5dd0*/  @P2 STG.E desc[UR12][R2.64+0xe0], R17 ;  /* 0x0000e01102002986 */ /* 0x0003e2000c10190c */
[----:B------:R-:W-:Y:S05]  /*5de0*/  @!P1 EXIT ;  /* 0x000000000000994d */ /* 0x000fea0003800000 */
[----:B-1----:R-:W-:-:S05]  /*5df0*/  F2FP.TF32.F32.PACK_B R3, R0 ;  /* 0x00000000ff03723e */ /* 0x002fca00024050ff */
[----:B------:R-:W-:Y:S01]  /*5e00*/  STG.E desc[UR12][R6.64+0xe4], R3 ;  /* 0x0000e40306007986 */ /* 0x000fe2000c10190c */
[----:B------:R-:W-:Y:S05]  /*5e10*/  EXIT ;  /* 0x000000000000794d */ /* 0x000fea0003800000 */
.L_x_10:
[----:B------:R-:W-:-:S13]  /*5e20*/  ISETP.NE.AND P0, PT, R6, RZ, PT ;  /* 0x000000ff0600720c */ /* 0x000fda0003f05270 */
[----:B------:R-:W-:Y:S05]  /*5e30*/  @P0 EXIT ;  /* 0x000000000000094d */ /* 0x000fea0003800000 */
[----:B------:R-:W-:-:S13]  /*5e40*/  ELECT P0, URZ, PT ;  /* 0x00000000003f782f */ /* 0x000fda0003800000 */
[----:B------:R-:W-:Y:S05]  /*5e50*/  @!P0 BRA `(.L_x_145) ;  /* 0x0000000400c08947 */ /* 0x000fea0003800000 */
[----:B------:R-:W-:Y:S02]  /*5e60*/  ISETP.GE.AND P0, PT, R3, 0x1, PT ;  /* 0x000000010300780c */ /* 0x000fe40003f06270 */
[----:B------:R-:W-:-:S04]  /*5e70*/  SHF.R.S32.HI R7, RZ, 0x1f, R8 ;  /* 0x0000001fff077819 */ /* 0x000fc80000011408 */
[----:B------:R-:W-:-:S07]  /*5e80*/  LEA.HI R7, R7, R8, RZ, 0x7 ;  /* 0x0000000807077211 */ /* 0x000fce00078f38ff */
[----:B------:R-:W-:Y:S05]  /*5e90*/  @!P0 BRA `(.L_x_145) ;  /* 0x0000000400b08947 */ /* 0x000fea0003800000 */
[----:B------:R-:W0:Y:S01]  /*5ea0*/  S2R R4, SR_CTAID.X ;  /* 0x0000000000047919 */ /* 0x000e220000002500 */
[----:B------:R-:W-:Y:S01]  /*5eb0*/  LOP3.LUT R7, R7, 0xffffff80, RZ, 0xc0, !PT ;  /* 0xffffff8007077812 */ /* 0x000fe200078ec0ff */
[----:B------:R-:W-:Y:S01]  /*5ec0*/  ULDC UR4, c[0x0][0x384] ;  /* 0x0000e10000047ab9 */ /* 0x000fe20000000800 */
[----:B------:R-:W-:Y:S01]  /*5ed0*/  LOP3.LUT P0, RZ, R8, 0x1f, RZ, 0xc0, !PT ;  /* 0x0000001f08ff7812 */ /* 0x000fe2000780c0ff */
[----:B------:R-:W1:Y:S01]  /*5ee0*/  S2R R12, SR_CTAID.Y ;  /* 0x00000000000c7919 */ /* 0x000e620000002600 */
[----:B-----5:R-:W-:Y:S01]  /*5ef0*/  IMAD R0, R10, R11, RZ ;  /* 0x0000000b0a007224 */ /* 0x020fe200078e02ff */
[----:B------:R-:W-:Y:S01]  /*5f00*/  ULDC UR5, c[0x0][0x388] ;  /* 0x0000e20000057ab9 */ /* 0x000fe20000000800 */
[----:B------:R-:W-:Y:S01]  /*5f10*/  IMAD.IADD R7, R8, 0x1, -R7 ;  /* 0x0000000108077824 */ /* 0x000fe200078e0a07 */
[----:B------:R-:W-:Y:S01]  /*5f20*/  LOP3.LUT R20, R2, 0x2, RZ, 0xfc, !PT ;  /* 0x0000000202147812 */ /* 0x000fe200078efcff */
[----:B------:R-:W-:Y:S01]  /*5f30*/  IMAD.MOV.U32 R6, RZ, RZ, RZ ;  /* 0x000000ffff067224 */ /* 0x000fe200078e00ff */
[----:B------:R-:W-:Y:S01]  /*5f40*/  CS2R R8, SRZ ;  /* 0x0000000000087805 */ /* 0x000fe2000001ff00 */
[----:B------:R-:W-:Y:S01]  /*5f50*/  IMAD.MOV.U32 R10, RZ, RZ, RZ ;  /* 0x000000ffff0a7224 */ /* 0x000fe200078e00ff */
[----:B------:R-:W-:Y:S01]  /*5f60*/  ISETP.NE.AND P1, PT, R7, RZ, PT ;  /* 0x000000ff0700720c */ /* 0x000fe20003f25270 */
[----:B------:R-:W-:Y:S01]  /*5f70*/  IMAD R0, R5, R0, 0x1 ;  /* 0x0000000105007424 */ /* 0x000fe200078e0200 */
[----:B------:R-:W-:Y:S01]  /*5f80*/  ISETP.NE.OR P0, PT, R7, RZ, !P0 ;  /* 0x000000ff0700720c */ /* 0x000fe20004705670 */
[----:B------:R-:W-:-:S02]  /*5f90*/  IMAD.MOV.U32 R7, RZ, RZ, 0x1 ;  /* 0x00000001ff077424 */ /* 0x000fc400078e00ff */
[----:B0-----:R-:W-:-:S04]  /*5fa0*/  IMAD.SHL.U32 R18, R4, 0x80, RZ ;  /* 0x0000008004127824 */ /* 0x001fc800078e00ff */
[----:B------:R-:W-:-:S04]  /*5fb0*/  IMAD.HI.U32 R4, R18, UR4, RZ ;  /* 0x0000000412047c27 */ /* 0x000fc8000f8e00ff */
[----:B-1----:R-:W-:Y:S01]  /*5fc0*/  IMAD.SHL.U32 R19, R12, 0x40, RZ ;  /* 0x000000400c137824 */ /* 0x002fe200078e00ff */
[----:B------:R-:W-:-:S07]  /*5fd0*/  SHF.R.U32.HI R4, RZ, UR5, R4 ;  /* 0x00000005ff047c19 */ /* 0x000fce0008011604 */
.L_x_149:
[----:B------:R-:W0:Y:S01]  /*5fe0*/  S2R R12, SR_CgaCtaId ;  /* 0x00000000000c7919 */ /* 0x000e220000008800 */
[----:B------:R-:W-:-:S04]  /*5ff0*/  MOV R11, 0x400 ;  /* 0x00000400000b7802 */ /* 0x000fc80000000f00 */
[----:B0-----:R-:W-:Y:S02]  /*6000*/  LEA R21, R12, R11, 0x18 ;  /* 0x0000000b0c157211 */ /* 0x001fe400078ec0ff */
[----:B------:R-:W-:-:S03]  /*6010*/  SHF.L.U32 R11, R7, 0x1f, RZ ;  /* 0x0000001f070b7819 */ /* 0x000fc600000006ff */
[----:B------:R-:W-:-:S07]  /*6020*/  IMAD R12, R6, 0x8, R21 ;  /* 0x00000008060c7824 */ /* 0x000fce00078e0215 */
.L_x_146:
[----:B0-----:R0:W1:Y:S02]  /*6030*/  SYNCS.PHASECHK.TRANS64.TRYWAIT P2, [R12+URZ+0x36048], R11 ;  /* 0x0360480b0c0075a7 */ /* 0x001064000804017f */
[----:B-1----:R-:W-:Y:S05]  /*6040*/  @!P2 NANOSLEEP.SYNCS 0x989680 ;  /* 0x009896800000a95d */ /* 0x002fea0003900000 */
[----:B------:R-:W1:Y:S02]  /*6050*/  @!P2 SYNCS.PHASECHK.TRANS64 P2, [R12+URZ+0x36048], R11 ;  /* 0x0360480b0c00a5a7 */ /* 0x000e64000804007f */
[----:B-1----:R-:W-:Y:S05]  /*6060*/  @!P2 BRA `(.L_x_146) ;  /* 0xfffffffc00f0a947 */ /* 0x002fea000383ffff */
[----:B0-----:R-:W0:Y:S02]  /*6070*/  @!P1 LDC R11, c[0x0][0x500] ;  /* 0x00014000ff0b9b82 */ /* 0x001e240000000800 */
[----:B0-----:R0:W-:Y:S02]  /*6080*/  @!P1 SYNCS.ARRIVE.TRANS64 RZ, [R12+URZ+0x36000], R11 ;  /* 0x0360000b0cff99a7 */ /* 0x0011e4000800003f */
[----:B0-----:R-:W-:-:S04]  /*6090*/  PRMT R11, R20, 0x9910, RZ ;  /* 0x00009910140b7816 */ /* 0x001fc800000000ff */
[----:B------:R-:W-:-:S13]  /*60a0*/  ISETP.NE.AND P2, PT, R11, 0x2, PT ;  /* 0x000000020b00780c */ /* 0x000fda0003f45270 */
[----:B------:R-:W-:Y:S05]  /*60b0*/  @P2 BRA `(.L_x_147) ;  /* 0x0000000000042947 */ /* 0x000fea0003800000 */
[----:B------:R-:W-:Y:S01]  /*60c0*/  BPT.TRAP 0x1 ;  /* 0x000000040000795c */ /* 0x000fe20000300000 */
.L_x_147:
[----:B------:R-:W-:Y:S05]  /*60d0*/  @P0 BRA `(.L_x_148) ;  /* 0x0000000000040947 */ /* 0x000fea0003800000 */
[----:B------:R-:W-:Y:S01]  /*60e0*/  BPT.TRAP 0x1 ;  /* 0x000000040000795c */ /* 0x000fe20000300000 */
.L_x_148:
[----:B------:R-:W0:Y:S01]  /*60f0*/  LDC R13, c[0x0][0x380] ;  /* 0x0000e000ff0d7b82 */ /* 0x000e220000000800 */
[----:B------:R-:W-:Y:S01]  /*6100*/  R2UR UR4, R4 ;  /* 0x00000000040472ca */ /* 0x000fe200000e0000 */
[----:B------:R-:W-:Y:S01]  /*6110*/  ULDC UR20, c[0x0][0x38c] ;  /* 0x0000e30000147ab9 */ /* 0x000fe20000000800 */
[----:B------:R-:W-:Y:S01]  /*6120*/  R2UR UR5, R18 ;  /* 0x00000000120572ca */ /* 0x000fe200000e0000 */
[----:B------:R-:W-:Y:S01]  /*6130*/  UISETP.NE.AND UP0, UPT, UR20, 0x1, UPT ;  /* 0x000000011400788c */ /* 0x000fe2000bf05270 */
[----:B------:R-:W-:Y:S01]  /*6140*/  R2UR UR17, R12 ;  /* 0x000000000c1172ca */ /* 0x000fe200000e0000 */
[C---:B------:R-:W-:Y:S01]  /*6150*/  VIADD R12, R10.reuse, 0x1 ;  /* 0x000000010a0c7836 */ /* 0x040fe20000000000 */
[----:B------:R-:W-:Y:S01]  /*6160*/  R2UR UR18, R10 ;  /* 0x000000000a1272ca */ /* 0x000fe200000e0000 */
[----:B---3--:R-:W1:Y:S01]  /*6170*/  LDC.64 R14, c[0x0][0x3b8] ;  /* 0x0000ee00ff0e7b82 */ /* 0x008e620000000a00 */
[----:B------:R-:W-:Y:S01]  /*6180*/  R2UR UR9, R21 ;  /* 0x00000000150972ca */ /* 0x000fe200000e0000 */
[----:B------:R-:W-:Y:S01]  /*6190*/  VIADD R0, R0, 0xffffffff ;  /* 0xffffffff00007836 */ /* 0x000fe20000000000 */
[----:B------:R-:W-:Y:S01]  /*61a0*/  R2UR UR16, R6 ;  /* 0x00000000061072ca */ /* 0x000fe200000e0000 */
[----:B------:R-:W-:Y:S01]  /*61b0*/  ULDC.64 UR24, c[0x0][0x198] ;  /* 0x0000660000187ab9 */ /* 0x000fe20000000a00 */
[----:B------:R-:W-:Y:S01]  /*61c0*/  R2UR UR12, R9 ;  /* 0x00000000090c72ca */ /* 0x000fe200000e0000 */
[----:B------:R-:W-:Y:S01]  /*61d0*/  ULDC.64 UR14, c[0x0][0x3b0] ;  /* 0x0000ec00000e7ab9 */ /* 0x000fe20000000a00 */
[----:B------:R-:W-:Y:S01]  /*61e0*/  @UP0 ULDC.64 UR10, c[0x0][0x390] ;  /* 0x0000e400000a0ab9 */ /* 0x000fe20000000a00 */
[----:B------:R-:W1:Y:S01]  /*61f0*/  LDC.64 R16, c[0x0][0x3d8] ;  /* 0x0000f600ff107b82 */ /* 0x000e620000000a00 */
[----:B------:R-:W-:Y:S01]  /*6200*/  R2UR UR13, R8 ;  /* 0x00000000080d72ca */ /* 0x000fe200000e0000 */
[----:B------:R-:W-:Y:S01]  /*6210*/  ULDC.64 UR22, c[0x0][0x3d0] ;  /* 0x0000f40000167ab9 */ /* 0x000fe20000000a00 */
[----:B------:R-:W-:Y:S01]  /*6220*/  ISETP.GT.AND P5, PT, R0, 0x1, PT ;  /* 0x000000010000780c */ /* 0x000fe20003fa4270 */
[----:B------:R-:W-:-:S02]  /*6230*/  USHF.L.U32 UR18, UR18, 0x5, URZ ;  /* 0x0000000512127899 */ /* 0x000fc4000800063f */
[----:B------:R-:W-:Y:S01]  /*6240*/  UIADD3 UR17, UR17, 0x36000, URZ ;  /* 0x0003600011117890 */ /* 0x000fe2000fffe03f */
[----:B0-----:R-:W-:Y:S01]  /*6250*/  ISETP.NE.AND P2, PT, R13, 0x1, PT ;  /* 0x000000010d00780c */ /* 0x001fe20003f45270 */
[----:B------:R-:W-:Y:S01]  /*6260*/  ULEA UR16, UR16, UR9, 0xe ;  /* 0x0000000910107291 */ /* 0x000fe2000f8e703f */
[----:B------:R-:W-:Y:S01]  /*6270*/  UMOV UR26, 0x0 ;  /* 0x00000000001a7882 */ /* 0x000fe20000000000 */
[----:B------:R-:W-:-:S03]  /*6280*/  UMOV UR27, 0x10000000 ;  /* 0x10000000001b7882 */ /* 0x000fc60000000000 */
[----:B------:R-:W-:-:S07]  /*6290*/  UMOV UR9, UR17 ;  /* 0x0000001100097c82 */ /* 0x000fce0008000000 */
[----:B------:R-:W-:Y:S01]  /*62a0*/  @P2 IMAD.U32 R11, RZ, RZ, UR4 ;  /* 0x00000004ff0b2e24 */ /* 0x000fe2000f8e00ff */
[----:B------:R-:W-:Y:S01]  /*62b0*/  UIADD3 UR4, UP1, UR24, 0xf0, URZ ;  /* 0x000000f018047890 */ /* 0x000fe2000ff3e03f */
[----:B-1----:R-:W-:Y:S01]  /*62c0*/  IMAD R10, R8, R15, R17 ;  /* 0x0000000f080a7224 */ /* 0x002fe200078e0211 */
[----:B------:R-:W-:Y:S02]  /*62d0*/  UIADD3 UR24, UP2, UR24, 0x1f0, URZ ;  /* 0x000001f018187890 */ /* 0x000fe4000ff5e03f */
[----:B------:R-:W-:Y:S01]  /*62e0*/  @P2 R2UR UR5, R11 ;  /* 0x000000000b0522ca */ /* 0x000fe200000e0000 */
[----:B------:R-:W-:Y:S01]  /*62f0*/  IMAD R11, R6, 0x2000, R21 ;  /* 0x00002000060b7824 */ /* 0x000fe200078e0215 */
[----:B------:R-:W-:Y:S01]  /*6300*/  ISETP.NE.AND P2, PT, R12, R5, PT ;  /* 0x000000050c00720c */ /* 0x000fe20003f45270 */
[----:B------:R-:W-:-:S03]  /*6310*/  VIADD R6, R6, 0x1 ;  /* 0x0000000106067836 */ /* 0x000fc60000000000 */
[----:B------:R-:W-:Y:S01]  /*6320*/  R2UR UR8, R11 ;  /* 0x000000000b0872ca */ /* 0x000fe200000e0000 */
[----:B------:R-:W-:Y:S01]  /*6330*/  IMAD R11, R9, R14, R16 ;  /* 0x0000000e090b7224 */ /* 0x000fe200078e0210 */
[C---:B------:R-:W-:Y:S01]  /*6340*/  ISETP.NE.AND P4, PT, R6.reuse, 0x9, PT ;  /* 0x000000090600780c */ /* 0x040fe20003f85270 */
[----:B------:R-:W0:Y:S03]  /*6350*/  LDC R14, c[0x0][0x3c8] ;  /* 0x0000f200ff0e7b82 */ /* 0x000e260000000800 */
[----:B------:R-:W-:Y:S01]  /*6360*/  PRMT R10, R11, 0x40, R10 ;  /* 0x000000400b0a7816 */ /* 0x000fe2000000000a */
[----:B------:R-:W-:Y:S01]  /*6370*/  UIADD3 UR6, -UR5, URZ, URZ ;  /* 0x0000003f05067290 */ /* 0x000fe2000fffe13f */
[----:B------:R-:W-:Y:S01]  /*6380*/  VIADD R11, R9, 0x1 ;  /* 0x00000001090b7836 */ /* 0x000fe20000000000 */
[----:B------:R-:W-:Y:S01]  /*6390*/  UMOV UR21, UR5 ;  /* 0x0000000500157c82 */ /* 0x000fe20008000000 */
[----:B------:R-:W-:Y:S01]  /*63a0*/  @P2 IMAD.MOV R11, RZ, RZ, R9 ;  /* 0x000000ffff0b2224 */ /* 0x000fe200078e0209 */
[----:B------:R-:W-:-:S02]  /*63b0*/  SEL R6, R6, RZ, P4 ;  /* 0x000000ff06067207 */ /* 0x000fc40002000000 */
[----:B------:R-:W-:Y:S01]  /*63c0*/  IMAD R13, R13, UR6, R18 ;  /* 0x000000060d0d7c24 */ /* 0x000fe2000f8e0212 */
[----:B------:R-:W-:Y:S02]  /*63d0*/  UIMAD.WIDE.U32 UR6, UR5, UR10, URZ ;  /* 0x0000000a050672a5 */ /* 0x000fe4000f8e003f */
[----:B------:R-:W-:Y:S02]  /*63e0*/  UIADD3 UR8, UR8, 0x24000, URZ ;  /* 0x0002400008087890 */ /* 0x000fe4000fffe03f */
[----:B------:R-:W-:Y:S01]  /*63f0*/  @UP0 USHF.R.U32.HI UR21, URZ, UR11, UR7 ;  /* 0x0000000b3f150299 */ /* 0x000fe20008011607 */
[----:B------:R-:W-:Y:S01]  /*6400*/  R2UR UR19, R13 ;  /* 0x000000000d1372ca */ /* 0x000fe200000e0000 */
[----:B------:R-:W-:Y:S01]  /*6410*/  UMOV UR10, UR18 ;  /* 0x00000012000a7c82 */ /* 0x000fe20008000000 */
[----:B------:R-:W-:Y:S01]  /*6420*/  R2UR UR7, R10 ;  /* 0x000000000a0772ca */ /* 0x000fe200000e0000 */
[----:B------:R-:W-:Y:S01]  /*6430*/  UIADD3 UR6, -UR21, URZ, URZ ;  /* 0x0000003f15067290 */ /* 0x000fe2000fffe13f */
[----:B------:R-:W-:Y:S01]  /*6440*/  R2UR UR11, R19 ;  /* 0x00000000130b72ca */ /* 0x000fe200000e0000 */
[----:B------:R-:W-:Y:S01]  /*6450*/  VIADD R13, R8, 0x1 ;  /* 0x00000001080d7836 */ /* 0x000fe20000000000 */
[----:B------:R-:W-:Y:S01]  /*6460*/  SEL R10, RZ, 0x1, P4 ;  /* 0x00000001ff0a7807 */ /* 0x000fe20002000000 */
[----:B------:R-:W-:Y:S01]  /*6470*/  UIMAD UR20, UR20, UR6, UR5 ;  /* 0x00000006141472a4 */ /* 0x000fe2000f8e0205 */
[----:B0-----:R-:W-:Y:S01]  /*6480*/  ISETP.NE.AND P3, PT, R11, R14, PT ;  /* 0x0000000e0b00720c */ /* 0x001fe20003f65270 */
[----:B------:R-:W-:Y:S01]  /*6490*/  UIADD3.X UR5, URZ, UR25, URZ, UP1, !UPT ;  /* 0x000000193f057290 */ /* 0x000fe20008ffe43f */
[----:B------:R-:W-:Y:S01]  /*64a0*/  LOP3.LUT R7, R7, R10, RZ, 0x3c, !PT ;  /* 0x0000000a07077212 */ /* 0x000fe200078e3cff */
[----:B------:R-:W-:Y:S01]  /*64b0*/  UIMAD UR20, UR20, UR15, UR23 ;  /* 0x0000000f141472a4 */ /* 0x000fe2000f8e0217 */
[----:B------:R-:W-:Y:S01]  /*64c0*/  SEL R10, R12, RZ, P2 ;  /* 0x000000ff0c0a7207 */ /* 0x000fe20001000000 */
[----:B------:R-:W-:Y:S01]  /*64d0*/  UIMAD UR19, UR19, UR14, UR22 ;  /* 0x0000000e131372a4 */ /* 0x000fe2000f8e0216 */
[----:B------:R-:W-:Y:S01]  /*64e0*/  SEL R9, R11, RZ, P3 ;  /* 0x000000ff0b097207 */ /* 0x000fe20001800000 */
[----:B------:R-:W-:-:S02]  /*64f0*/  UPRMT UR6, UR7, 0x5410, URZ ;  /* 0x0000541007067896 */ /* 0x000fc4000800003f */
[----:B------:R-:W-:-:S04]  /*6500*/  UIADD3.X UR25, URZ, UR25, URZ, UP2, !UPT ;  /* 0x000000193f197290 */ /* 0x000fc800097fe43f */
[----:B------:R-:W-:-:S03]  /*6510*/  @P3 IMAD.MOV R13, RZ, RZ, R8 ;  /* 0x000000ffff0d3224 */ /* 0x000fc600078e0208 */
[----:B------:R0:W-:Y:S01]  /*6520*/  UTMALDG.4D.IM2COL [UR16], [UR4], UR6 ;  /* 0x00000010040073b4 */ /* 0x0001e20008058006 */
[----:B------:R-:W-:Y:S01]  /*6530*/  IMAD.MOV.U32 R8, RZ, RZ, R13 ;  /* 0x000000ffff087224 */ /* 0x000fe200078e000d */
[----:B------:R0:W-:Y:S02]  /*6540*/  UTMALDG.4D [UR8], [UR24], desc[UR26] ;  /* 0x00001a08180075b4 */ /* 0x0001e40008019000 */
[----:B0-----:R-:W-:Y:S05]  /*6550*/  @P5 BRA `(.L_x_149) ;  /* 0xfffffff800a05947 */ /* 0x001fea000383ffff */
.L_x_145:
[----:B------:R-:W-:Y:S01]  /*6560*/  ISETP.GE.U32.AND P2, PT, R3, 0x9, PT ;  /* 0x000000090300780c */ /* 0x000fe20003f46070 */
[----:B------:R-:W-:Y:S05]  /*6570*/  WARPSYNC.ALL ;  /* 0x0000000000007948 */ /* 0x000fea0003800000 */
[----:B------:R-:W-:-:S07]  /*6580*/  ELECT P1, URZ, PT ;  /* 0x00000000003f782f */ /* 0x000fce0003820000 */
[----:B------:R-:W-:-:S05]  /*6590*/  @P2 IMAD.WIDE.U32 R4, R3, 0x38e38e39, RZ ;  /* 0x38e38e3903042825 */ /* 0x000fca00078e00ff */
[----:B-----5:R-:W-:-:S04]  /*65a0*/  @P2 SHF.R.U32.HI R0, RZ, 0x1, R5 ;  /* 0x00000001ff002819 */ /* 0x020fc80000011605 */
[----:B------:R-:W-:-:S04]  /*65b0*/  @P2 LOP3.LUT R0, R0, 0x1, RZ, 0xc0, !PT ;  /* 0x0000000100002812 */ /* 0x000fc800078ec0ff */
[----:B------:R-:W-:Y:S01]  /*65c0*/  @P2 ISETP.NE.U32.AND P0, PT, R0, 0x1, PT ;  /* 0x000000010000280c */ /* 0x000fe20003f05070 */
[----:B------:R-:W-:-:S12]  /*65d0*/  @!P1 EXIT ;  /* 0x000000000000994d */ /* 0x000fd80003800000 */
[----:B------:R-:W-:Y:S01]  /*65e0*/  LOP3.LUT R2, R2, 0x2, RZ, 0xfc, !PT ;  /* 0x0000000202027812 */ /* 0x000fe200078efcff */
[----:B------:R-:W-:Y:S01]  /*65f0*/  IMAD.MOV.U32 R0, RZ, RZ, 0x1 ;  /* 0x00000001ff007424 */ /* 0x000fe200078e00ff */
[----:B------:R-:W-:Y:S02]  /*6600*/  @P2 ISETP.NE.U32.AND.EX P0, PT, RZ, RZ, PT, P0 ;  /* 0x000000ffff00220c */ /* 0x000fe40003f05100 */
[----:B------:R-:W-:Y:S02]  /*6610*/  ISETP.NE.AND P1, PT, R2, 0x3, PT ;  /* 0x000000030200780c */ /* 0x000fe40003f25270 */
[----:B------:R-:W-:-:S11]  /*6620*/  @P2 SEL R0, RZ, 0x1, !P0 ;  /* 0x00000001ff002807 */ /* 0x000fd60004000000 */
[----:B------:R-:W-:Y:S05]  /*6630*/  @!P1 BRA `(.L_x_150) ;  /* 0x0000000000049947 */ /* 0x000fea0003800000 */
[----:B------:R-:W-:Y:S01]  /*6640*/  BPT.TRAP 0x1 ;  /* 0x000000040000795c */ /* 0x000fe20000300000 */
.L_x_150:
[----:B------:R-:W0:Y:S01]  /*6650*/  S2R R7, SR_CgaCtaId ;  /* 0x0000000000077919 */ /* 0x000e220000008800 */
[----:B------:R-:W-:Y:S01]  /*6660*/  IMAD.WIDE.U32 R4, R3, 0x38e38e39, RZ ;  /* 0x38e38e3903047825 */ /* 0x000fe200078e00ff */
[----:B------:R-:W-:-:S04]  /*6670*/  MOV R2, 0x400 ;  /* 0x0000040000027802 */ /* 0x000fc80000000f00 */
[----:B------:R-:W-:Y:S02]  /*6680*/  SHF.R.U32.HI R4, RZ, 0x1, R5 ;  /* 0x00000001ff047819 */ /* 0x000fe40000011605 */
[----:B------:R-:W-:-:S03]  /*6690*/  SHF.L.U32 R5, R0, 0x1f, RZ ;  /* 0x0000001f00057819 */ /* 0x000fc600000006ff */
[----:B------:R-:W-:Y:S01]  /*66a0*/  IMAD R3, R4, -0x9, R3 ;  /* 0xfffffff704037824 */ /* 0x000fe200078e0203 */
[----:B0-----:R-:W-:-:S05]  /*66b0*/  LEA R2, R7, R2, 0x18 ;  /* 0x0000000207027211 */ /* 0x001fca00078ec0ff */
[----:B------:R-:W-:-:S04]  /*66c0*/  VIADD R2, R2, 0x36048 ;  /* 0x0003604802027836 */ /* 0x000fc80000000000 */
[----:B------:R-:W-:-:S07]  /*66d0*/  IMAD R4, R3, 0x8, R2 ;  /* 0x0000000803047824 */ /* 0x000fce00078e0202 */
.L_x_151:
[----:B0-----:R0:W1:Y:S02]  /*66e0*/  SYNCS.PHASECHK.TRANS64.TRYWAIT P0, [R4+URZ], R5 ;  /* 0x00000005040075a7 */ /* 0x001064000800017f */
[----:B-1----:R-:W-:Y:S05]  /*66f0*/  @!P0 NANOSLEEP.SYNCS 0x989680 ;  /* 0x009896800000895d */ /* 0x002fea0003900000 */
[----:B------:R-:W1:Y:S02]  /*6700*/  @!P0 SYNCS.PHASECHK.TRANS64 P0, [R4+URZ], R5 ;  /* 0x00000005040085a7 */ /* 0x000e64000800007f */
[----:B-1----:R-:W-:Y:S05]  /*6710*/  @!P0 BRA `(.L_x_151) ;  /* 0xfffffffc00f08947 */ /* 0x002fea000383ffff */
[----:B------:R-:W-:-:S05]  /*6720*/  VIADD R3, R3, 0x1 ;  /* 0x0000000103037836 */ /* 0x000fca0000000000 */
[----:B------:R-:W-:-:S04]  /*6730*/  ISETP.NE.AND P0, PT, R3, 0x9, PT ;  /* 0x000000090300780c */ /* 0x000fc80003f05270 */
[----:B0-----:R-:W-:Y:S02]  /*6740*/  SEL R5, RZ, 0x1, P0 ;  /* 0x00000001ff057807 */ /* 0x001fe40000000000 */
[----:B------:R-:W-:Y:S02]  /*6750*/  SEL R3, R3, RZ, P0 ;  /* 0x000000ff03037207 */ /* 0x000fe40000000000 */
[----:B------:R-:W-:-:S03]  /*6760*/  LOP3.LUT R7, R0, R5, RZ, 0x3c, !PT ;  /* 0x0000000500077212 */ /* 0x000fc600078e3cff */
[----:B------:R-:W-:Y:S01]  /*6770*/  IMAD R0, R3, 0x8, R2 ;  /* 0x0000000803007824 */ /* 0x000fe200078e0202 */
[----:B------:R-:W-:-:S07]  /*6780*/  SHF.L.U32 R5, R7, 0x1f, RZ ;  /* 0x0000001f07057819 */ /* 0x000fce00000006ff */
.L_x_152:
        /* <DEDUP_REMOVED lines=11> */
.L_x_153:
        /* <DEDUP_REMOVED lines=11> */
.L_x_154:
        /* <DEDUP_REMOVED lines=11> */
.L_x_155:
        /* <DEDUP_REMOVED lines=11> */
.L_x_156:
        /* <DEDUP_REMOVED lines=11> */
.L_x_157:
        /* <DEDUP_REMOVED lines=11> */
.L_x_158:
        /* <DEDUP_REMOVED lines=11> */
.L_x_159:
[----:B0-----:R0:W1:Y:S02]  /*6c60*/  SYNCS.PHASECHK.TRANS64.TRYWAIT P0, [R3+URZ], R0 ;  /* 0x00000000030075a7 */ /* 0x001064000800017f */
[----:B-1----:R-:W-:Y:S05]  /*6c70*/  @!P0 NANOSLEEP.SYNCS 0x989680 ;  /* 0x009896800000895d */ /* 0x002fea0003900000 */
[----:B------:R-:W1:Y:S02]  /*6c80*/  @!P0 SYNCS.PHASECHK.TRANS64 P0, [R3+URZ], R0 ;  /* 0x00000000030085a7 */ /* 0x000e64000800007f */
[----:B-1----:R-:W-:Y:S05]  /*6c90*/  @P0 EXIT ;  /* 0x000000000000094d */ /* 0x002fea0003800000 */
[----:B------:R-:W-:Y:S05]  /*6ca0*/  BRA `(.L_x_159) ;  /* 0xfffffffc00ec7947 */ /* 0x000fea000383ffff */
.L_x_160:
[----:B------:R-:W-:-:S00]  /*6cb0*/  BRA `(.L_x_160) ;  /* 0xfffffffc00fc7947 */ /* 0x000fc0000383ffff */
[----:B------:R-:W-:-:S00]  /*6cc0*/  NOP ;  /* 0x0000000000007918 */ /* 0x000fc00000000000 */
        /* <DEDUP_REMOVED lines=11> */
.L_x_161:


//--------------------- .nv.shared._ZN7cutlass13device_kernelINS_4conv6kernel13ConvUniversalINS1_16ConvProblemShapeILNS1_8OperatorE0ELi2EEENS1_10collective14CollectiveConvINS1_46MainloopSm90TmaGmmaWarpSpecializedImplicitGemmILS5_0ELi9ELi2EN4cute5tupleIJNSA_1CILi1EEESD_SD_EEENS1_36KernelImplicitTmaWarpSpecializedSm90ELi1EEENSB_IJNSC_ILi128EEENSC_ILi64EEENSB_IJNSC_ILi32EEEEEEEEENS_10tfloat32_tESM_NSA_8TiledMMAINSA_8MMA_AtomIJNSA_4SM904GMMA29MMA_64x64x8_F32TF32TF32_SS_TNILNSQ_7ScaleInE1ELSS_1EEEEEENSA_6LayoutISE_NSB_IJNSC_ILi0EEESW_SW_EEEEENSB_IJNSA_10UnderscoreESZ_SZ_EEEEENS7_6detail26Sm90ImplicitGemmTileTraitsINSA_20SM90_TMA_LOAD_IM2COLENSA_14ComposedLayoutINSA_7SwizzleILi3ELi4ELi3EEENSA_18smem_ptr_flag_bitsILi32EEENSV_INSB_IJNSB_IJNSC_ILi8EEENSC_ILi16EEEEEENSB_IJSJ_SD_EEENSB_IJSD_NSC_ILi9EEEEEEEEENSB_IJNSB_IJSJ_NSC_ILi256EEEEEENSB_IJSD_SW_EEENSB_IJSW_NSC_ILi4096EEEEEEEEEEEEEvEENS13_INSA_13SM90_TMA_LOADENS15_IS17_S19_NSV_INSB_IJNSB_IJS1A_S1A_EEES1D_S1F_EEENSB_IJS1I_S1J_NSB_IJSW_NSC_ILi2048EEEEEEEEEEEEEvEEEENS_8epilogue10collective6detail29Sm90TmaWarpSpecializedAdapterINS21_15DefaultEpilogueISM_NSB_IJNSB_IJlllEEESD_SW_EEES26_NS20_6thread17LinearCombinationISM_Li1EffLNS27_9ScaleType4KindE0ELNS_15FloatRoundStyleE2ESM_EENS_4gemm15EpilogueDefaultEEEEEvvEEEEvNT_6ParamsE --------------------------
	.section	.nv.shared._ZN7cutlass13device_kernelINS_4conv6kernel13ConvUniversalINS1_16ConvProblemShapeILNS1_8OperatorE0ELi2EEENS1_10collective14CollectiveConvINS1_46MainloopSm90TmaGmmaWarpSpecializedImplicitGemmILS5_0ELi9ELi2EN4cute5tupleIJNSA_1CILi1EEESD_SD_EEENS1_36KernelImplicitTmaWarpSpecializedSm90ELi1EEENSB_IJNSC_ILi128EEENSC_ILi64EEENSB_IJNSC_ILi32EEEEEEEEENS_10tfloat32_tESM_NSA_8TiledMMAINSA_8MMA_AtomIJNSA_4SM904GMMA29MMA_64x64x8_F32TF32TF32_SS_TNILNSQ_7ScaleInE1ELSS_1EEEEEENSA_6LayoutISE_NSB_IJNSC_ILi0EEESW_SW_EEEEENSB_IJNSA_10UnderscoreESZ_SZ_EEEEENS7_6detail26Sm90ImplicitGemmTileTraitsINSA_20SM90_TMA_LOAD_IM2COLENSA_14ComposedLayoutINSA_7SwizzleILi3ELi4ELi3EEENSA_18smem_ptr_flag_bitsILi32EEENSV_INSB_IJNSB_IJNSC_ILi8EEENSC_ILi16EEEEEENSB_IJSJ_SD_EEENSB_IJSD_NSC_ILi9EEEEEEEEENSB_IJNSB_IJSJ_NSC_ILi256EEEEEENSB_IJSD_SW_EEENSB_IJSW_NSC_ILi4096EEEEEEEEEEEEEvEENS13_INSA_13SM90_TMA_LOADENS15_IS17_S19_NSV_INSB_IJNSB_IJS1A_S1A_EEES1D_S1F_EEENSB_IJS1I_S1J_NSB_IJSW_NSC_ILi2048EEEEEEEEEEEEEvEEEENS_8epilogue10collective6detail29Sm90TmaWarpSpecializedAdapterINS21_15DefaultEpilogueISM_NSB_IJNSB_IJlllEEESD_SW_EEES26_NS20_6thread17LinearCombinationISM_Li1EffLNS27_9ScaleType4KindE0ELNS_15FloatRoundStyleE2ESM_EENS_4gemm15EpilogueDefaultEEEEEvvEEEEvNT_6ParamsE,"aw",@nobits
	.sectionflags	@""
	.align	16
	.zero		1024


//--------------------- .nv.shared.reserved.0     --------------------------
	.section	.nv.shared.reserved.0,"aw",@nobits
	.weak		__nv_reservedSMEM_offset_0_alias
	.size		__nv_reservedSMEM_offset_0_alias, 0, 0
	.other		__nv_reservedSMEM_offset_0_alias,@"STO_CUDA_RESERVED_SHARED STV_DEFAULT"
__nv_reservedSMEM_offset_0_alias:
	.zero		0


//--------------------- .nv.global                --------------------------
	.section	.nv.global,"aw",@nobits
.nv.global:
	.type		_ZN39_INTERNAL_436e144c_4_k_cu_bbe74ebe_26694cute1_E,@object
	.size		_ZN39_INTERNAL_436e144c_4_k_cu_bbe74ebe_26694cute1_E,(_ZN39_INTERNAL_436e144c_4_k_cu_bbe74ebe_26694cuda3std3__45__cpo6cbeginE - _ZN39_INTERNAL_436e144c_4_k_cu_bbe74ebe_26694cute1_E)
_ZN39_INTERNAL_436e144c_4_k_cu_bbe74ebe_26694cute1_E:
	.zero		1
	.type		_ZN39_INTERNAL_436e144c_4_k_cu_bbe74ebe_26694cuda3std3__45__cpo6cbeginE,@object
	.size		_ZN39_INTERNAL_436e144c_4_k_cu_bbe74ebe_26694cuda3std3__45__cpo6cbeginE,(_ZN39_INTERNAL_436e144c_4_k_cu_bbe74ebe_26694cuda3std3__48in_placeE - _ZN39_INTERNAL_436e144c_4_k_cu_bbe74ebe_26694cuda3std3__45__cpo6cbeginE)
_ZN39_INTERNAL_436e144c_4_k_cu_bbe74ebe_26694cuda3std3__45__cpo6cbeginE:
	.zero		1
	.type		_ZN39_INTERNAL_436e144c_4_k_cu_bbe74ebe_26694cuda3std3__48in_placeE,@object
	.size		_ZN39_INTERNAL_436e144c_4_k_cu_bbe74ebe_26694cuda3std3__48in_placeE,(_ZN39_INTERNAL_436e144c_4_k_cu_bbe74ebe_26694cuda3std6ranges3__45__cpo9iter_moveE - _ZN39_INTERNAL_436e144c_4_k_cu_bbe74ebe_26694cuda3std3__48in_placeE)
_ZN39_INTERNAL_436e144c_4_k_cu_bbe74ebe_26694cuda3std3__48in_placeE:
	.zero		1
	.type		_ZN39_INTERNAL_436e144c_4_k_cu_bbe74ebe_26694cuda3std6ranges3__45__cpo9iter_moveE,@object
	.size		_ZN39_INTERNAL_436e144c_4_k_cu_bbe74ebe_26694cuda3std6ranges3__45__cpo9iter_moveE,(_ZN39_INTERNAL_436e144c_4_k_cu_bbe74ebe_26694cuda3std3__45__cpo5beginE - _ZN39_INTERNAL_436e144c_4_k_cu_bbe74ebe_26694cuda3std6ranges3__45__cpo9iter_moveE)
_ZN39_INTERNAL_436e144c_4_k_cu_bbe74ebe_26694cuda3std6ranges3__45__cpo9iter_moveE:
	.zero		1
	.type		_ZN39_INTERNAL_436e144c_4_k_cu_bbe74ebe_26694cuda3std3__45__cpo5beginE,@object
	.size		_ZN39_INTERNAL_436e144c_4_k_cu_bbe74ebe_26694cuda3std3__45__cpo5beginE,(_ZN39_INTERNAL_436e144c_4_k_cu_bbe74ebe_26694cuda3std3__441_GLOBAL__N__436e144c_4_k_cu_bbe74ebe_26696ignoreE - _ZN39_INTERNAL_436e144c_4_k_cu_bbe74ebe_26694cuda3std3__45__cpo5beginE)
_ZN39_INTERNAL_436e144c_4_k_cu_bbe74ebe_26694cuda3std3__45__cpo5beginE:
	.zero		1
	.type		_ZN39_INTERNAL_436e144c_4_k_cu_bbe74ebe_26694cuda3std3__441_GLOBAL__N__436e144c_4_k_cu_bbe74ebe_26696ignoreE,@object
	.size		_ZN39_INTERNAL_436e144c_4_k_cu_bbe74ebe_26694cuda3std3__441_GLOBAL__N__436e144c_4_k_cu_bbe74ebe_26696ignoreE,(_ZN39_INTERNAL_436e144c_4_k_cu_bbe74ebe_26694cute7productE - _ZN39_INTERNAL_436e144c_4_k_cu_bbe74ebe_26694cuda3std3__441_GLOBAL__N__436e144c_4_k_cu_bbe74ebe_26696ignoreE)
_ZN39_INTERNAL_436e144c_4_k_cu_bbe74ebe_26694cuda3std3__441_GLOBAL__N__436e144c_4_k_cu_bbe74ebe_26696ignoreE:
	.zero		1
	.type		_ZN39_INTERNAL_436e144c_4_k_cu_bbe74ebe_26694cute7productE,@object
	.size		_ZN39_INTERNAL_436e144c_4_k_cu_bbe74ebe_26694cute7productE,(_ZN39_INTERNAL_436e144c_4_k_cu_bbe74ebe_26694cuda3std3__45__cpo3endE - _ZN39_INTERNAL_436e144c_4_k_cu_bbe74ebe_26694cute7productE)
_ZN39_INTERNAL_436e144c_4_k_cu_bbe74ebe_26694cute7productE:
	.zero		1
	.type		_ZN39_INTERNAL_436e144c_4_k_cu_bbe74ebe_26694cuda3std3__45__cpo3endE,@object
	.size		_ZN39_INTERNAL_436e144c_4_k_cu_bbe74ebe_26694cuda3std3__45__cpo3endE,(_ZN39_INTERNAL_436e144c_4_k_cu_bbe74ebe_26694cuda3std3__419piecewise_constructE - _ZN39_INTERNAL_436e144c_4_k_cu_bbe74ebe_26694cuda3std3__45__cpo3endE)
_ZN39_INTERNAL_436e144c_4_k_cu_bbe74ebe_26694cuda3std3__45__cpo3endE:
	.zero		1
	.type		_ZN39_INTERNAL_436e144c_4_k_cu_bbe74ebe_26694cuda3std3__419piecewise_constructE,@object
	.size		_ZN39_INTERNAL_436e144c_4_k_cu_bbe74ebe_26694cuda3std3__419piecewise_constructE,(_ZN39_INTERNAL_436e144c_4_k_cu_bbe74ebe_26694cuda3std3__45__cpo4cendE - _ZN39_INTERNAL_436e144c_4_k_cu_bbe74ebe_26694cuda3std3__419piecewise_constructE)
_ZN39_INTERNAL_436e144c_4_k_cu_bbe74ebe_26694cuda3std3__419piecewise_constructE:
	.zero		1
	.type		_ZN39_INTERNAL_436e144c_4_k_cu_bbe74ebe_26694cuda3std3__45__cpo4cendE,@object
	.size		_ZN39_INTERNAL_436e144c_4_k_cu_bbe74ebe_26694cuda3std3__45__cpo4cendE,(_ZN39_INTERNAL_436e144c_4_k_cu_bbe74ebe_26694cuda3std6ranges3__45__cpo4swapE - _ZN39_INTERNAL_436e144c_4_k_cu_bbe74ebe_26694cuda3std3__45__cpo4cendE)
_ZN39_INTERNAL_436e144c_4_k_cu_bbe74ebe_26694cuda3std3__45__cpo4cendE:
	.zero		1
	.type		_ZN39_INTERNAL_436e144c_4_k_cu_bbe74ebe_26694cuda3std6ranges3__45__cpo4swapE,@object
	.size		_ZN39_INTERNAL_436e144c_4_k_cu_bbe74ebe_26694cuda3std6ranges3__45__cpo4swapE,(.L_7 - _ZN39_INTERNAL_436e144c_4_k_cu_bbe74ebe_26694cuda3std6ranges3__45__cpo4swapE)
_ZN39_INTERNAL_436e144c_4_k_cu_bbe74ebe_26694cuda3std6ranges3__45__cpo4swapE:
	.zero		1
.L_7:


//--------------------- .nv.constant0._ZN7cutlass13device_kernelINS_4conv6kernel13ConvUniversalINS1_16ConvProblemShapeILNS1_8OperatorE0ELi2EEENS1_10collective14CollectiveConvINS1_46MainloopSm90TmaGmmaWarpSpecializedImplicitGemmILS5_0ELi9ELi2EN4cute5tupleIJNSA_1CILi1EEESD_SD_EEENS1_36KernelImplicitTmaWarpSpecializedSm90ELi1EEENSB_IJNSC_ILi128EEENSC_ILi64EEENSB_IJNSC_ILi32EEEEEEEEENS_10tfloat32_tESM_NSA_8TiledMMAINSA_8MMA_AtomIJNSA_4SM904GMMA29MMA_64x64x8_F32TF32TF32_SS_TNILNSQ_7ScaleInE1ELSS_1EEEEEENSA_6LayoutISE_NSB_IJNSC_ILi0EEESW_SW_EEEEENSB_IJNSA_10UnderscoreESZ_SZ_EEEEENS7_6detail26Sm90ImplicitGemmTileTraitsINSA_20SM90_TMA_LOAD_IM2COLENSA_14ComposedLayoutINSA_7SwizzleILi3ELi4ELi3EEENSA_18smem_ptr_flag_bitsILi32EEENSV_INSB_IJNSB_IJNSC_ILi8EEENSC_ILi16EEEEEENSB_IJSJ_SD_EEENSB_IJSD_NSC_ILi9EEEEEEEEENSB_IJNSB_IJSJ_NSC_ILi256EEEEEENSB_IJSD_SW_EEENSB_IJSW_NSC_ILi4096EEEEEEEEEEEEEvEENS13_INSA_13SM90_TMA_LOADENS15_IS17_S19_NSV_INSB_IJNSB_IJS1A_S1A_EEES1D_S1F_EEENSB_IJS1I_S1J_NSB_IJSW_NSC_ILi2048EEEEEEEEEEEEEvEEEENS_8epilogue10collective6detail29Sm90TmaWarpSpecializedAdapterINS21_15DefaultEpilogueISM_NSB_IJNSB_IJlllEEESD_SW_EEES26_NS20_6thread17LinearCombinationISM_Li1EffLNS27_9ScaleType4KindE0ELNS_15FloatRoundStyleE2ESM_EENS_4gemm15EpilogueDefaultEEEEEvvEEEEvNT_6ParamsE --------------------------
	.section	.nv.constant0._ZN7cutlass13device_kernelINS_4conv6kernel13ConvUniversalINS1_16ConvProblemShapeILNS1_8OperatorE0ELi2EEENS1_10collective14CollectiveConvINS1_46MainloopSm90TmaGmmaWarpSpecializedImplicitGemmILS5_0ELi9ELi2EN4cute5tupleIJNSA_1CILi1EEESD_SD_EEENS1_36KernelImplicitTmaWarpSpecializedSm90ELi1EEENSB_IJNSC_ILi128EEENSC_ILi64EEENSB_IJNSC_ILi32EEEEEEEEENS_10tfloat32_tESM_NSA_8TiledMMAINSA_8MMA_AtomIJNSA_4SM904GMMA29MMA_64x64x8_F32TF32TF32_SS_TNILNSQ_7ScaleInE1ELSS_1EEEEEENSA_6LayoutISE_NSB_IJNSC_ILi0EEESW_SW_EEEEENSB_IJNSA_10UnderscoreESZ_SZ_EEEEENS7_6detail26Sm90ImplicitGemmTileTraitsINSA_20SM90_TMA_LOAD_IM2COLENSA_14ComposedLayoutINSA_7SwizzleILi3ELi4ELi3EEENSA_18smem_ptr_flag_bitsILi32EEENSV_INSB_IJNSB_IJNSC_ILi8EEENSC_ILi16EEEEEENSB_IJSJ_SD_EEENSB_IJSD_NSC_ILi9EEEEEEEEENSB_IJNSB_IJSJ_NSC_ILi256EEEEEENSB_IJSD_SW_EEENSB_IJSW_NSC_ILi4096EEEEEEEEEEEEEvEENS13_INSA_13SM90_TMA_LOADENS15_IS17_S19_NSV_INSB_IJNSB_IJS1A_S1A_EEES1D_S1F_EEENSB_IJS1I_S1J_NSB_IJSW_NSC_ILi2048EEEEEEEEEEEEEvEEEENS_8epilogue10collective6detail29Sm90TmaWarpSpecializedAdapterINS21_15DefaultEpilogueISM_NSB_IJNSB_IJlllEEESD_SW_EEES26_NS20_6thread17LinearCombinationISM_Li1EffLNS27_9ScaleType4KindE0ELNS_15FloatRoundStyleE2ESM_EENS_4gemm15EpilogueDefaultEEEEEvvEEEEvNT_6ParamsE,"a",@progbits
	.sectionflags	@""
	.align	4
.nv.constant0._ZN7cutlass13device_kernelINS_4conv6kernel13ConvUniversalINS1_16ConvProblemShapeILNS1_8OperatorE0ELi2EEENS1_10collective14CollectiveConvINS1_46MainloopSm90TmaGmmaWarpSpecializedImplicitGemmILS5_0ELi9ELi2EN4cute5tupleIJNSA_1CILi1EEESD_SD_EEENS1_36KernelImplicitTmaWarpSpecializedSm90ELi1EEENSB_IJNSC_ILi128EEENSC_ILi64EEENSB_IJNSC_ILi32EEEEEEEEENS_10tfloat32_tESM_NSA_8TiledMMAINSA_8MMA_AtomIJNSA_4SM904GMMA29MMA_64x64x8_F32TF32TF32_SS_TNILNSQ_7ScaleInE1ELSS_1EEEEEENSA_6LayoutISE_NSB_IJNSC_ILi0EEESW_SW_EEEEENSB_IJNSA_10UnderscoreESZ_SZ_EEEEENS7_6detail26Sm90ImplicitGemmTileTraitsINSA_20SM90_TMA_LOAD_IM2COLENSA_14ComposedLayoutINSA_7SwizzleILi3ELi4ELi3EEENSA_18smem_ptr_flag_bitsILi32EEENSV_INSB_IJNSB_IJNSC_ILi8EEENSC_ILi16EEEEEENSB_IJSJ_SD_EEENSB_IJSD_NSC_ILi9EEEEEEEEENSB_IJNSB_IJSJ_NSC_ILi256EEEEEENSB_IJSD_SW_EEENSB_IJSW_NSC_ILi4096EEEEEEEEEEEEEvEENS13_INSA_13SM90_TMA_LOADENS15_IS17_S19_NSV_INSB_IJNSB_IJS1A_S1A_EEES1D_S1F_EEENSB_IJS1I_S1J_NSB_IJSW_NSC_ILi2048EEEEEEEEEEEEEvEEEENS_8epilogue10collective6detail29Sm90TmaWarpSpecializedAdapterINS21_15DefaultEpilogueISM_NSB_IJNSB_IJlllEEESD_SW_EEES26_NS20_6thread17LinearCombinationISM_Li1EffLNS27_9ScaleType4KindE0ELNS_15FloatRoundStyleE2ESM_EENS_4gemm15EpilogueDefaultEEEEEvvEEEEvNT_6ParamsE:
	.zero		1536


//--------------------- SYMBOLS --------------------------

	.type		.nv.reservedSmem.offset0,@object
	.size		.nv.reservedSmem.offset0,0x4
